//
// Generated by NVIDIA NVVM Compiler
//
// Compiler Build ID: CL-36424714
// Cuda compilation tools, release 13.0, V13.0.88
// Based on NVVM 20.0.0
//

.version 9.0
.target sm_100
.address_size 64

	// .globl	_Z8aes_mainPhS_S_iS_i
// _ZZ8aes_mainPhS_S_iS_iE6d_sbox has been demoted
// _ZZ8aes_mainPhS_S_iS_iE13d_expandedKey has been demoted

.visible .entry _Z8aes_mainPhS_S_iS_i(
	.param .u64 .ptr .align 1 _Z8aes_mainPhS_S_iS_i_param_0,
	.param .u64 .ptr .align 1 _Z8aes_mainPhS_S_iS_i_param_1,
	.param .u64 .ptr .align 1 _Z8aes_mainPhS_S_iS_i_param_2,
	.param .u32 _Z8aes_mainPhS_S_iS_i_param_3,
	.param .u64 .ptr .align 1 _Z8aes_mainPhS_S_iS_i_param_4,
	.param .u32 _Z8aes_mainPhS_S_iS_i_param_5
)
{
	.reg .pred 	%p<22>;
	.reg .b16 	%rs<323>;
	.reg .b32 	%r<132>;
	.reg .b64 	%rd<18>;
	// demoted variable
	.shared .align 1 .b8 _ZZ8aes_mainPhS_S_iS_iE6d_sbox[256];
	// demoted variable
	.shared .align 1 .b8 _ZZ8aes_mainPhS_S_iS_iE13d_expandedKey[176];
	ld.param.u64 	%rd1, [_Z8aes_mainPhS_S_iS_i_param_0];
	ld.param.u64 	%rd3, [_Z8aes_mainPhS_S_iS_i_param_2];
	ld.param.u64 	%rd4, [_Z8aes_mainPhS_S_iS_i_param_4];
	mov.u32 	%r1, %tid.x;
	setp.gt.u32 	%p1, %r1, 255;
	@%p1 bra 	$L__BB0_3;
	cvta.to.global.u64 	%rd5, %rd4;
	cvt.u64.u32 	%rd6, %r1;
	add.s64 	%rd7, %rd5, %rd6;
	ld.global.u8 	%rs65, [%rd7];
	mov.u32 	%r9, _ZZ8aes_mainPhS_S_iS_iE6d_sbox;
	add.s32 	%r10, %r9, %r1;
	st.shared.u8 	[%r10], %rs65;
	setp.gt.u32 	%p2, %r1, 175;
	@%p2 bra 	$L__BB0_3;
	cvta.to.global.u64 	%rd9, %rd3;
	add.s64 	%rd10, %rd9, %rd6;
	ld.global.u8 	%rs66, [%rd10];
	mov.u32 	%r11, _ZZ8aes_mainPhS_S_iS_iE13d_expandedKey;
	add.s32 	%r12, %r11, %r1;
	st.shared.u8 	[%r12], %rs66;
$L__BB0_3:
	ld.param.u32 	%r127, [_Z8aes_mainPhS_S_iS_i_param_5];
	bar.sync 	0;
	add.s32 	%r13, %r1, 16;
	setp.gt.s32 	%p3, %r13, %r127;
	@%p3 bra 	$L__BB0_8;
	ld.param.u32 	%r128, [_Z8aes_mainPhS_S_iS_i_param_5];
	ld.param.u32 	%r124, [_Z8aes_mainPhS_S_iS_i_param_3];
	mov.u32 	%r14, %ctaid.x;
	shl.b32 	%r15, %r1, 4;
	mad.lo.s32 	%r16, %r128, %r14, %r15;
	cvt.s64.s32 	%rd11, %r16;
	cvta.to.global.u64 	%rd12, %rd1;
	add.s64 	%rd13, %rd12, %rd11;
	ld.global.u8 	%rs67, [%rd13];
	ld.global.u8 	%rs68, [%rd13+1];
	ld.global.u8 	%rs69, [%rd13+2];
	ld.global.u8 	%rs70, [%rd13+3];
	ld.global.u8 	%rs71, [%rd13+4];
	ld.global.u8 	%rs72, [%rd13+5];
	ld.global.u8 	%rs73, [%rd13+6];
	ld.global.u8 	%rs74, [%rd13+7];
	ld.global.u8 	%rs75, [%rd13+8];
	ld.global.u8 	%rs76, [%rd13+9];
	ld.global.u8 	%rs77, [%rd13+10];
	ld.global.u8 	%rs78, [%rd13+11];
	ld.global.u8 	%rs79, [%rd13+12];
	ld.global.u8 	%rs80, [%rd13+13];
	ld.global.u8 	%rs81, [%rd13+14];
	ld.global.u8 	%rs82, [%rd13+15];
	ld.shared.u8 	%rs83, [_ZZ8aes_mainPhS_S_iS_iE13d_expandedKey];
	ld.shared.u8 	%rs84, [_ZZ8aes_mainPhS_S_iS_iE13d_expandedKey+1];
	ld.shared.u8 	%rs85, [_ZZ8aes_mainPhS_S_iS_iE13d_expandedKey+2];
	ld.shared.u8 	%rs86, [_ZZ8aes_mainPhS_S_iS_iE13d_expandedKey+3];
	ld.shared.u8 	%rs87, [_ZZ8aes_mainPhS_S_iS_iE13d_expandedKey+4];
	ld.shared.u8 	%rs88, [_ZZ8aes_mainPhS_S_iS_iE13d_expandedKey+5];
	ld.shared.u8 	%rs89, [_ZZ8aes_mainPhS_S_iS_iE13d_expandedKey+6];
	ld.shared.u8 	%rs90, [_ZZ8aes_mainPhS_S_iS_iE13d_expandedKey+7];
	ld.shared.u8 	%rs91, [_ZZ8aes_mainPhS_S_iS_iE13d_expandedKey+8];
	ld.shared.u8 	%rs92, [_ZZ8aes_mainPhS_S_iS_iE13d_expandedKey+9];
	ld.shared.u8 	%rs93, [_ZZ8aes_mainPhS_S_iS_iE13d_expandedKey+10];
	ld.shared.u8 	%rs94, [_ZZ8aes_mainPhS_S_iS_iE13d_expandedKey+11];
	ld.shared.u8 	%rs95, [_ZZ8aes_mainPhS_S_iS_iE13d_expandedKey+12];
	ld.shared.u8 	%rs96, [_ZZ8aes_mainPhS_S_iS_iE13d_expandedKey+13];
	ld.shared.u8 	%rs97, [_ZZ8aes_mainPhS_S_iS_iE13d_expandedKey+14];
	ld.shared.u8 	%rs98, [_ZZ8aes_mainPhS_S_iS_iE13d_expandedKey+15];
	xor.b16  	%rs322, %rs83, %rs67;
	xor.b16  	%rs321, %rs87, %rs71;
	xor.b16  	%rs320, %rs91, %rs75;
	xor.b16  	%rs319, %rs95, %rs79;
	xor.b16  	%rs318, %rs84, %rs68;
	xor.b16  	%rs317, %rs88, %rs72;
	xor.b16  	%rs316, %rs92, %rs76;
	xor.b16  	%rs315, %rs96, %rs80;
	xor.b16  	%rs314, %rs85, %rs69;
	xor.b16  	%rs313, %rs89, %rs73;
	xor.b16  	%rs312, %rs93, %rs77;
	xor.b16  	%rs311, %rs97, %rs81;
	xor.b16  	%rs310, %rs86, %rs70;
	xor.b16  	%rs309, %rs90, %rs74;
	xor.b16  	%rs308, %rs94, %rs78;
	xor.b16  	%rs307, %rs98, %rs82;
	setp.lt.s32 	%p4, %r124, 2;
	@%p4 bra 	$L__BB0_7;
	ld.param.u32 	%r125, [_Z8aes_mainPhS_S_iS_i_param_3];
	mov.u32 	%r18, _ZZ8aes_mainPhS_S_iS_iE13d_expandedKey;
	add.s32 	%r130, %r18, 31;
	neg.s32 	%r131, %r125;
	mov.u32 	%r21, _ZZ8aes_mainPhS_S_iS_iE6d_sbox;
$L__BB0_6:
	ld.shared.u8 	%rs99, [%r130+-15];
	ld.shared.u8 	%rs100, [%r130+-14];
	ld.shared.u8 	%rs101, [%r130+-13];
	ld.shared.u8 	%rs102, [%r130+-12];
	ld.shared.u8 	%rs103, [%r130+-11];
	ld.shared.u8 	%rs104, [%r130+-10];
	ld.shared.u8 	%rs105, [%r130+-9];
	ld.shared.u8 	%rs106, [%r130+-8];
	ld.shared.u8 	%rs107, [%r130+-7];
	ld.shared.u8 	%rs108, [%r130+-6];
	ld.shared.u8 	%rs109, [%r130+-5];
	ld.shared.u8 	%rs110, [%r130+-4];
	ld.shared.u8 	%rs111, [%r130+-3];
	ld.shared.u8 	%rs112, [%r130+-2];
	ld.shared.u8 	%rs113, [%r130+-1];
	ld.shared.u8 	%rs114, [%r130];
	cvt.u32.u16 	%r19, %rs322;
	and.b32  	%r20, %r19, 255;
	add.s32 	%r22, %r21, %r20;
	ld.shared.s8 	%rs115, [%r22];
	cvt.u32.u16 	%r23, %rs321;
	and.b32  	%r24, %r23, 255;
	add.s32 	%r25, %r21, %r24;
	ld.shared.s8 	%rs116, [%r25];
	cvt.u32.u16 	%r26, %rs320;
	and.b32  	%r27, %r26, 255;
	add.s32 	%r28, %r21, %r27;
	ld.shared.s8 	%rs117, [%r28];
	cvt.u32.u16 	%r29, %rs319;
	and.b32  	%r30, %r29, 255;
	add.s32 	%r31, %r21, %r30;
	ld.shared.s8 	%rs118, [%r31];
	cvt.u32.u16 	%r32, %rs318;
	and.b32  	%r33, %r32, 255;
	add.s32 	%r34, %r21, %r33;
	ld.shared.s8 	%rs119, [%r34];
	cvt.u32.u16 	%r35, %rs317;
	and.b32  	%r36, %r35, 255;
	add.s32 	%r37, %r21, %r36;
	ld.shared.s8 	%rs120, [%r37];
	cvt.u32.u16 	%r38, %rs316;
	and.b32  	%r39, %r38, 255;
	add.s32 	%r40, %r21, %r39;
	ld.shared.s8 	%rs121, [%r40];
	cvt.u32.u16 	%r41, %rs315;
	and.b32  	%r42, %r41, 255;
	add.s32 	%r43, %r21, %r42;
	ld.shared.s8 	%rs122, [%r43];
	cvt.u32.u16 	%r44, %rs314;
	and.b32  	%r45, %r44, 255;
	add.s32 	%r46, %r21, %r45;
	ld.shared.s8 	%rs123, [%r46];
	cvt.u32.u16 	%r47, %rs313;
	and.b32  	%r48, %r47, 255;
	add.s32 	%r49, %r21, %r48;
	ld.shared.s8 	%rs124, [%r49];
	cvt.u32.u16 	%r50, %rs312;
	and.b32  	%r51, %r50, 255;
	add.s32 	%r52, %r21, %r51;
	ld.shared.s8 	%rs125, [%r52];
	cvt.u32.u16 	%r53, %rs311;
	and.b32  	%r54, %r53, 255;
	add.s32 	%r55, %r21, %r54;
	ld.shared.s8 	%rs126, [%r55];
	cvt.u32.u16 	%r56, %rs310;
	and.b32  	%r57, %r56, 255;
	add.s32 	%r58, %r21, %r57;
	ld.shared.s8 	%rs127, [%r58];
	cvt.u32.u16 	%r59, %rs309;
	and.b32  	%r60, %r59, 255;
	add.s32 	%r61, %r21, %r60;
	ld.shared.s8 	%rs128, [%r61];
	cvt.u32.u16 	%r62, %rs308;
	and.b32  	%r63, %r62, 255;
	add.s32 	%r64, %r21, %r63;
	ld.shared.s8 	%rs129, [%r64];
	cvt.u32.u16 	%r65, %rs307;
	and.b32  	%r66, %r65, 255;
	add.s32 	%r67, %r21, %r66;
	ld.shared.s8 	%rs130, [%r67];
	shl.b16 	%rs131, %rs115, 1;
	xor.b16  	%rs132, %rs131, 27;
	setp.lt.s16 	%p5, %rs115, 0;
	selp.b16 	%rs133, %rs132, %rs131, %p5;
	shl.b16 	%rs134, %rs120, 1;
	xor.b16  	%rs135, %rs134, 27;
	setp.lt.s16 	%p6, %rs120, 0;
	selp.b16 	%rs136, %rs135, %rs134, %p6;
	shl.b16 	%rs137, %rs125, 1;
	xor.b16  	%rs138, %rs137, 27;
	setp.lt.s16 	%p7, %rs125, 0;
	selp.b16 	%rs139, %rs138, %rs137, %p7;
	shl.b16 	%rs140, %rs130, 1;
	xor.b16  	%rs141, %rs140, 27;
	setp.lt.s16 	%p8, %rs130, 0;
	selp.b16 	%rs142, %rs141, %rs140, %p8;
	shl.b16 	%rs143, %rs116, 1;
	xor.b16  	%rs144, %rs143, 27;
	setp.lt.s16 	%p9, %rs116, 0;
	selp.b16 	%rs145, %rs144, %rs143, %p9;
	shl.b16 	%rs146, %rs121, 1;
	xor.b16  	%rs147, %rs146, 27;
	setp.lt.s16 	%p10, %rs121, 0;
	selp.b16 	%rs148, %rs147, %rs146, %p10;
	shl.b16 	%rs149, %rs126, 1;
	xor.b16  	%rs150, %rs149, 27;
	setp.lt.s16 	%p11, %rs126, 0;
	selp.b16 	%rs151, %rs150, %rs149, %p11;
	shl.b16 	%rs152, %rs127, 1;
	xor.b16  	%rs153, %rs152, 27;
	setp.lt.s16 	%p12, %rs127, 0;
	selp.b16 	%rs154, %rs153, %rs152, %p12;
	shl.b16 	%rs155, %rs117, 1;
	xor.b16  	%rs156, %rs155, 27;
	setp.lt.s16 	%p13, %rs117, 0;
	selp.b16 	%rs157, %rs156, %rs155, %p13;
	shl.b16 	%rs158, %rs122, 1;
	xor.b16  	%rs159, %rs158, 27;
	setp.lt.s16 	%p14, %rs122, 0;
	selp.b16 	%rs160, %rs159, %rs158, %p14;
	shl.b16 	%rs161, %rs123, 1;
	xor.b16  	%rs162, %rs161, 27;
	setp.lt.s16 	%p15, %rs123, 0;
	selp.b16 	%rs163, %rs162, %rs161, %p15;
	shl.b16 	%rs164, %rs128, 1;
	xor.b16  	%rs165, %rs164, 27;
	setp.lt.s16 	%p16, %rs128, 0;
	selp.b16 	%rs166, %rs165, %rs164, %p16;
	shl.b16 	%rs167, %rs118, 1;
	xor.b16  	%rs168, %rs167, 27;
	setp.lt.s16 	%p17, %rs118, 0;
	selp.b16 	%rs169, %rs168, %rs167, %p17;
	shl.b16 	%rs170, %rs119, 1;
	xor.b16  	%rs171, %rs170, 27;
	setp.lt.s16 	%p18, %rs119, 0;
	selp.b16 	%rs172, %rs171, %rs170, %p18;
	shl.b16 	%rs173, %rs124, 1;
	xor.b16  	%rs174, %rs173, 27;
	setp.lt.s16 	%p19, %rs124, 0;
	selp.b16 	%rs175, %rs174, %rs173, %p19;
	shl.b16 	%rs176, %rs129, 1;
	xor.b16  	%rs177, %rs176, 27;
	setp.lt.s16 	%p20, %rs129, 0;
	selp.b16 	%rs178, %rs177, %rs176, %p20;
	xor.b16  	%rs179, %rs133, %rs99;
	xor.b16  	%rs180, %rs179, %rs136;
	xor.b16  	%rs181, %rs180, %rs120;
	xor.b16  	%rs182, %rs181, %rs130;
	xor.b16  	%rs322, %rs182, %rs125;
	xor.b16  	%rs183, %rs145, %rs103;
	xor.b16  	%rs184, %rs183, %rs148;
	xor.b16  	%rs185, %rs184, %rs121;
	xor.b16  	%rs186, %rs185, %rs127;
	xor.b16  	%rs321, %rs186, %rs126;
	xor.b16  	%rs187, %rs157, %rs107;
	xor.b16  	%rs188, %rs187, %rs160;
	xor.b16  	%rs189, %rs188, %rs122;
	xor.b16  	%rs190, %rs189, %rs128;
	xor.b16  	%rs320, %rs190, %rs123;
	xor.b16  	%rs191, %rs169, %rs111;
	xor.b16  	%rs192, %rs191, %rs172;
	xor.b16  	%rs193, %rs192, %rs119;
	xor.b16  	%rs194, %rs193, %rs129;
	xor.b16  	%rs319, %rs194, %rs124;
	xor.b16  	%rs195, %rs136, %rs100;
	xor.b16  	%rs196, %rs195, %rs139;
	xor.b16  	%rs197, %rs196, %rs125;
	xor.b16  	%rs198, %rs197, %rs115;
	xor.b16  	%rs318, %rs198, %rs130;
	xor.b16  	%rs199, %rs148, %rs104;
	xor.b16  	%rs200, %rs199, %rs151;
	xor.b16  	%rs201, %rs200, %rs126;
	xor.b16  	%rs202, %rs201, %rs116;
	xor.b16  	%rs317, %rs202, %rs127;
	xor.b16  	%rs203, %rs160, %rs108;
	xor.b16  	%rs204, %rs203, %rs163;
	xor.b16  	%rs205, %rs204, %rs123;
	xor.b16  	%rs206, %rs205, %rs117;
	xor.b16  	%rs316, %rs206, %rs128;
	xor.b16  	%rs207, %rs172, %rs112;
	xor.b16  	%rs208, %rs207, %rs175;
	xor.b16  	%rs209, %rs208, %rs124;
	xor.b16  	%rs210, %rs209, %rs118;
	xor.b16  	%rs315, %rs210, %rs129;
	xor.b16  	%rs211, %rs139, %rs101;
	xor.b16  	%rs212, %rs211, %rs142;
	xor.b16  	%rs213, %rs212, %rs130;
	xor.b16  	%rs214, %rs213, %rs120;
	xor.b16  	%rs314, %rs214, %rs115;
	xor.b16  	%rs215, %rs151, %rs105;
	xor.b16  	%rs216, %rs215, %rs154;
	xor.b16  	%rs217, %rs216, %rs127;
	xor.b16  	%rs218, %rs217, %rs121;
	xor.b16  	%rs313, %rs218, %rs116;
	xor.b16  	%rs219, %rs163, %rs109;
	xor.b16  	%rs220, %rs219, %rs166;
	xor.b16  	%rs221, %rs220, %rs128;
	xor.b16  	%rs222, %rs221, %rs122;
	xor.b16  	%rs312, %rs222, %rs117;
	xor.b16  	%rs223, %rs175, %rs113;
	xor.b16  	%rs224, %rs223, %rs178;
	xor.b16  	%rs225, %rs224, %rs129;
	xor.b16  	%rs226, %rs225, %rs119;
	xor.b16  	%rs311, %rs226, %rs118;
	xor.b16  	%rs227, %rs142, %rs102;
	xor.b16  	%rs228, %rs227, %rs133;
	xor.b16  	%rs229, %rs228, %rs115;
	xor.b16  	%rs230, %rs229, %rs125;
	xor.b16  	%rs310, %rs230, %rs120;
	xor.b16  	%rs231, %rs154, %rs106;
	xor.b16  	%rs232, %rs231, %rs145;
	xor.b16  	%rs233, %rs232, %rs116;
	xor.b16  	%rs234, %rs233, %rs126;
	xor.b16  	%rs309, %rs234, %rs121;
	xor.b16  	%rs235, %rs166, %rs110;
	xor.b16  	%rs236, %rs235, %rs157;
	xor.b16  	%rs237, %rs236, %rs117;
	xor.b16  	%rs238, %rs237, %rs123;
	xor.b16  	%rs308, %rs238, %rs122;
	xor.b16  	%rs239, %rs178, %rs114;
	xor.b16  	%rs240, %rs239, %rs169;
	xor.b16  	%rs241, %rs240, %rs118;
	xor.b16  	%rs242, %rs241, %rs124;
	xor.b16  	%rs307, %rs242, %rs119;
	add.s32 	%r131, %r131, 1;
	add.s32 	%r130, %r130, 16;
	setp.ne.s32 	%p21, %r131, -1;
	@%p21 bra 	$L__BB0_6;
$L__BB0_7:
	ld.param.u32 	%r129, [_Z8aes_mainPhS_S_iS_i_param_5];
	ld.param.u32 	%r126, [_Z8aes_mainPhS_S_iS_i_param_3];
	ld.param.u64 	%rd17, [_Z8aes_mainPhS_S_iS_i_param_1];
	mov.u32 	%r68, %ctaid.x;
	mov.u32 	%r69, %tid.x;
	shl.b32 	%r70, %r69, 4;
	mad.lo.s32 	%r71, %r129, %r68, %r70;
	cvt.s64.s32 	%rd14, %r71;
	shl.b32 	%r72, %r126, 4;
	mov.u32 	%r73, _ZZ8aes_mainPhS_S_iS_iE13d_expandedKey;
	add.s32 	%r74, %r73, %r72;
	ld.shared.u8 	%rs243, [%r74];
	ld.shared.u8 	%rs244, [%r74+1];
	ld.shared.u8 	%rs245, [%r74+2];
	ld.shared.u8 	%rs246, [%r74+3];
	ld.shared.u8 	%rs247, [%r74+4];
	ld.shared.u8 	%rs248, [%r74+5];
	ld.shared.u8 	%rs249, [%r74+6];
	ld.shared.u8 	%rs250, [%r74+7];
	ld.shared.u8 	%rs251, [%r74+8];
	ld.shared.u8 	%rs252, [%r74+9];
	ld.shared.u8 	%rs253, [%r74+10];
	ld.shared.u8 	%rs254, [%r74+11];
	ld.shared.u8 	%rs255, [%r74+12];
	ld.shared.u8 	%rs256, [%r74+13];
	ld.shared.u8 	%rs257, [%r74+14];
	ld.shared.u8 	%rs258, [%r74+15];
	cvt.u32.u16 	%r75, %rs322;
	and.b32  	%r76, %r75, 255;
	mov.u32 	%r77, _ZZ8aes_mainPhS_S_iS_iE6d_sbox;
	add.s32 	%r78, %r77, %r76;
	ld.shared.u8 	%rs259, [%r78];
	cvt.u32.u16 	%r79, %rs321;
	and.b32  	%r80, %r79, 255;
	add.s32 	%r81, %r77, %r80;
	ld.shared.u8 	%rs260, [%r81];
	cvt.u32.u16 	%r82, %rs320;
	and.b32  	%r83, %r82, 255;
	add.s32 	%r84, %r77, %r83;
	ld.shared.u8 	%rs261, [%r84];
	cvt.u32.u16 	%r85, %rs319;
	and.b32  	%r86, %r85, 255;
	add.s32 	%r87, %r77, %r86;
	ld.shared.u8 	%rs262, [%r87];
	cvt.u32.u16 	%r88, %rs318;
	and.b32  	%r89, %r88, 255;
	add.s32 	%r90, %r77, %r89;
	ld.shared.u8 	%rs263, [%r90];
	cvt.u32.u16 	%r91, %rs317;
	and.b32  	%r92, %r91, 255;
	add.s32 	%r93, %r77, %r92;
	ld.shared.u8 	%rs264, [%r93];
	cvt.u32.u16 	%r94, %rs316;
	and.b32  	%r95, %r94, 255;
	add.s32 	%r96, %r77, %r95;
	ld.shared.u8 	%rs265, [%r96];
	cvt.u32.u16 	%r97, %rs315;
	and.b32  	%r98, %r97, 255;
	add.s32 	%r99, %r77, %r98;
	ld.shared.u8 	%rs266, [%r99];
	cvt.u32.u16 	%r100, %rs314;
	and.b32  	%r101, %r100, 255;
	add.s32 	%r102, %r77, %r101;
	ld.shared.u8 	%rs267, [%r102];
	cvt.u32.u16 	%r103, %rs313;
	and.b32  	%r104, %r103, 255;
	add.s32 	%r105, %r77, %r104;
	ld.shared.u8 	%rs268, [%r105];
	cvt.u32.u16 	%r106, %rs312;
	and.b32  	%r107, %r106, 255;
	add.s32 	%r108, %r77, %r107;
	ld.shared.u8 	%rs269, [%r108];
	cvt.u32.u16 	%r109, %rs311;
	and.b32  	%r110, %r109, 255;
	add.s32 	%r111, %r77, %r110;
	ld.shared.u8 	%rs270, [%r111];
	cvt.u32.u16 	%r112, %rs310;
	and.b32  	%r113, %r112, 255;
	add.s32 	%r114, %r77, %r113;
	ld.shared.u8 	%rs271, [%r114];
	cvt.u32.u16 	%r115, %rs309;
	and.b32  	%r116, %r115, 255;
	add.s32 	%r117, %r77, %r116;
	ld.shared.u8 	%rs272, [%r117];
	cvt.u32.u16 	%r118, %rs308;
	and.b32  	%r119, %r118, 255;
	add.s32 	%r120, %r77, %r119;
	ld.shared.u8 	%rs273, [%r120];
	cvt.u32.u16 	%r121, %rs307;
	and.b32  	%r122, %r121, 255;
	add.s32 	%r123, %r77, %r122;
	ld.shared.u8 	%rs274, [%r123];
	xor.b16  	%rs275, %rs243, %rs259;
	xor.b16  	%rs276, %rs247, %rs260;
	xor.b16  	%rs277, %rs251, %rs261;
	xor.b16  	%rs278, %rs255, %rs262;
	xor.b16  	%rs279, %rs244, %rs264;
	xor.b16  	%rs280, %rs248, %rs265;
	xor.b16  	%rs281, %rs252, %rs266;
	xor.b16  	%rs282, %rs256, %rs263;
	xor.b16  	%rs283, %rs245, %rs269;
	xor.b16  	%rs284, %rs249, %rs270;
	xor.b16  	%rs285, %rs253, %rs267;
	xor.b16  	%rs286, %rs257, %rs268;
	xor.b16  	%rs287, %rs246, %rs274;
	xor.b16  	%rs288, %rs250, %rs271;
	xor.b16  	%rs289, %rs254, %rs272;
	xor.b16  	%rs290, %rs258, %rs273;
	cvta.to.global.u64 	%rd15, %rd17;
	add.s64 	%rd16, %rd15, %rd14;
	st.global.u8 	[%rd16], %rs275;
	st.global.u8 	[%rd16+1], %rs279;
	st.global.u8 	[%rd16+2], %rs283;
	st.global.u8 	[%rd16+3], %rs287;
	st.global.u8 	[%rd16+4], %rs276;
	st.global.u8 	[%rd16+5], %rs280;
	st.global.u8 	[%rd16+6], %rs284;
	st.global.u8 	[%rd16+7], %rs288;
	st.global.u8 	[%rd16+8], %rs277;
	st.global.u8 	[%rd16+9], %rs281;
	st.global.u8 	[%rd16+10], %rs285;
	st.global.u8 	[%rd16+11], %rs289;
	st.global.u8 	[%rd16+12], %rs278;
	st.global.u8 	[%rd16+13], %rs282;
	st.global.u8 	[%rd16+14], %rs286;
	st.global.u8 	[%rd16+15], %rs290;
$L__BB0_8:
	ret;

}


// ===== COMPILED SASS (sm_100) =====

	.target	sm_100

	.elftype	@"ET_EXEC"


//--------------------- .note.nv.tkinfo           --------------------------
	.section	.note.nv.tkinfo,"",@"SHT_NOTE"
	.sectionflags	@"SHF_NOTE_NV_TKINFO"
	.tkinfo
        /*0018*/ 	.word	0x00000002
        /*0030*/ 	.string	""
        /*0030*/ 	.string	"ptxas"
        /*0030*/ 	.string	"Cuda compilation tools, release 13.0, V13.0.88"
        /*0030*/ 	.string	"Build cuda_13.0.r13.0/compiler.36424714_0"
        /*0030*/ 	.string	"-arch sm_100 -m 64 "



//--------------------- .note.nv.cuinfo           --------------------------
	.section	.note.nv.cuinfo,"",@"SHT_NOTE"
	.sectionflags	@"SHF_NOTE_NV_CUINFO"
        /*0018*/ 	.short	0x0002
        /*001a*/ 	.short	0x0064
        /*001c*/ 	.short	0x0082
	.zero		2


//--------------------- .nv.info                  --------------------------
	.section	.nv.info,"",@"SHT_CUDA_INFO"
	.align	4


	//----- nvinfo : EIATTR_REGCOUNT
	.align		4
        /*0000*/ 	.byte	0x04, 0x2f
        /*0002*/ 	.short	(.L_1 - .L_0)
	.align		4
.L_0:
        /*0004*/ 	.word	index@(_Z8aes_mainPhS_S_iS_i)
        /*0008*/ 	.word	0x00000020


	//----- nvinfo : EIATTR_FRAME_SIZE
	.align		4
.L_1:
        /*000c*/ 	.byte	0x04, 0x11
        /*000e*/ 	.short	(.L_3 - .L_2)
	.align		4
.L_2:
        /*0010*/ 	.word	index@(_Z8aes_mainPhS_S_iS_i)
        /*0014*/ 	.word	0x00000000


	//----- nvinfo : EIATTR_MIN_STACK_SIZE
	.align		4
.L_3:
        /*0018*/ 	.byte	0x04, 0x12
        /*001a*/ 	.short	(.L_5 - .L_4)
	.align		4
.L_4:
        /*001c*/ 	.word	index@(_Z8aes_mainPhS_S_iS_i)
        /*0020*/ 	.word	0x00000000
.L_5:


//--------------------- .nv.compat                --------------------------
	.section	.nv.compat,"",@"SHT_CUDA_COMPAT_INFO"
	.align	4
        /*0000*/ 	.byte	0x02, 0x09, 0x00, 0x00, 0x02, 0x02, 0x01, 0x00, 0x02, 0x05, 0x05, 0x00, 0x03, 0x07, 0x01, 0x01
        /*0010*/ 	.byte	0x02, 0x03, 0x00, 0x00, 0x02, 0x06, 0x01, 0x00, 0x04, 0x0b, 0x08, 0x00, 0x09, 0x00, 0x00, 0x00
        /*0020*/ 	.byte	0x00, 0x00, 0x00, 0x00


//--------------------- .nv.info._Z8aes_mainPhS_S_iS_i --------------------------
	.section	.nv.info._Z8aes_mainPhS_S_iS_i,"",@"SHT_CUDA_INFO"
	.sectionflags	@""
	.align	4


	//----- nvinfo : EIATTR_CUDA_API_VERSION
	.align		4
        /*0000*/ 	.byte	0x04, 0x37
        /*0002*/ 	.short	(.L_7 - .L_6)
.L_6:
        /*0004*/ 	.word	0x00000082


	//----- nvinfo : EIATTR_KPARAM_INFO
	.align		4
.L_7:
        /*0008*/ 	.byte	0x04, 0x17
        /*000a*/ 	.short	(.L_9 - .L_8)
.L_8:
        /*000c*/ 	.word	0x00000000
        /*0010*/ 	.short	0x0005
        /*0012*/ 	.short	0x0028
        /*0014*/ 	.byte	0x00, 0xf0, 0x11, 0x00


	//----- nvinfo : EIATTR_KPARAM_INFO
	.align		4
.L_9:
        /*0018*/ 	.byte	0x04, 0x17
        /*001a*/ 	.short	(.L_11 - .L_10)
.L_10:
        /*001c*/ 	.word	0x00000000
        /*0020*/ 	.short	0x0004
        /*0022*/ 	.short	0x0020
        /*0024*/ 	.byte	0x00, 0xf5, 0x21, 0x00


	//----- nvinfo : EIATTR_KPARAM_INFO
	.align		4
.L_11:
        /*0028*/ 	.byte	0x04, 0x17
        /*002a*/ 	.short	(.L_13 - .L_12)
.L_12:
        /*002c*/ 	.word	0x00000000
        /*0030*/ 	.short	0x0003
        /*0032*/ 	.short	0x0018
        /*0034*/ 	.byte	0x00, 0xf0, 0x11, 0x00


	//----- nvinfo : EIATTR_KPARAM_INFO
	.align		4
.L_13:
        /*0038*/ 	.byte	0x04, 0x17
        /*003a*/ 	.short	(.L_15 - .L_14)
.L_14:
        /*003c*/ 	.word	0x00000000
        /*0040*/ 	.short	0x0002
        /*0042*/ 	.short	0x0010
        /*0044*/ 	.byte	0x00, 0xf5, 0x21, 0x00


	//----- nvinfo : EIATTR_KPARAM_INFO
	.align		4
.L_15:
        /*0048*/ 	.byte	0x04, 0x17
        /*004a*/ 	.short	(.L_17 - .L_16)
.L_16:
        /*004c*/ 	.word	0x00000000
        /*0050*/ 	.short	0x0001
        /*0052*/ 	.short	0x0008
        /*0054*/ 	.byte	0x00, 0xf5, 0x21, 0x00


	//----- nvinfo : EIATTR_KPARAM_INFO
	.align		4
.L_17:
        /*0058*/ 	.byte	0x04, 0x17
        /*005a*/ 	.short	(.L_19 - .L_18)
.L_18:
        /*005c*/ 	.word	0x00000000
        /*0060*/ 	.short	0x0000
        /*0062*/ 	.short	0x0000
        /*0064*/ 	.byte	0x00, 0xf5, 0x21, 0x00


	//----- nvinfo : EIATTR_SPARSE_MMA_MASK
	.align		4
.L_19:
        /*0068*/ 	.byte	0x03, 0x50
        /*006a*/ 	.short	0x0000


	//----- nvinfo : EIATTR_MAXREG_COUNT
	.align		4
        /*006c*/ 	.byte	0x03, 0x1b
        /*006e*/ 	.short	0x00ff


	//----- nvinfo : EIATTR_NUM_BARRIERS
	.align		4
        /*0070*/ 	.byte	0x02, 0x4c
        /*0072*/ 	.byte	0x01
	.zero		1


	//----- nvinfo : EIATTR_MERCURY_ISA_VERSION
	.align		4
        /*0074*/ 	.byte	0x03, 0x5f
        /*0076*/ 	.short	0x0101


	//----- nvinfo : EIATTR_VRC_CTA_INIT_COUNT
	.align		4
        /*0078*/ 	.byte	0x02, 0x4a
	.zero		1
	.zero		1


	//----- nvinfo : EIATTR_EXIT_INSTR_OFFSETS
	.align		4
        /*007c*/ 	.byte	0x04, 0x1c
        /*007e*/ 	.short	(.L_21 - .L_20)


	//   ....[0]....
.L_20:
        /*0080*/ 	.word	0x000001d0


	//   ....[1]....
        /*0084*/ 	.word	0x00001680


	//----- nvinfo : EIATTR_CRS_STACK_SIZE
	.align		4
.L_21:
        /*0088*/ 	.byte	0x04, 0x1e
        /*008a*/ 	.short	(.L_23 - .L_22)
.L_22:
        /*008c*/ 	.word	0x00000000


	//----- nvinfo : EIATTR_CBANK_PARAM_SIZE
	.align		4
.L_23:
        /*0090*/ 	.byte	0x03, 0x19
        /*0092*/ 	.short	0x002c


	//----- nvinfo : EIATTR_PARAM_CBANK
	.align		4
        /*0094*/ 	.byte	0x04, 0x0a
        /*0096*/ 	.short	(.L_25 - .L_24)
	.align		4
.L_24:
        /*0098*/ 	.word	index@(.nv.constant0._Z8aes_mainPhS_S_iS_i)
        /*009c*/ 	.short	0x0380
        /*009e*/ 	.short	0x002c


	//----- nvinfo : EIATTR_SW_WAR
	.align		4
.L_25:
        /*00a0*/ 	.byte	0x04, 0x36
        /*00a2*/ 	.short	(.L_27 - .L_26)
.L_26:
        /*00a4*/ 	.word	0x00000008
.L_27:


//--------------------- .nv.callgraph             --------------------------
	.section	.nv.callgraph,"",@"SHT_CUDA_CALLGRAPH"
	.align	4
	.sectionentsize	8
	.align		4
        /*0000*/ 	.word	0x00000000
	.align		4
        /*0004*/ 	.word	0xffffffff
	.align		4
        /*0008*/ 	.word	0x00000000
	.align		4
        /*000c*/ 	.word	0xfffffffe
	.align		4
        /*0010*/ 	.word	0x00000000
	.align		4
        /*0014*/ 	.word	0xfffffffd
	.align		4
        /*0018*/ 	.word	0x00000000
	.align		4
        /*001c*/ 	.word	0xfffffffc


//--------------------- .text._Z8aes_mainPhS_S_iS_i --------------------------
	.section	.text._Z8aes_mainPhS_S_iS_i,"ax",@progbits
	.align	128
        .global         _Z8aes_mainPhS_S_iS_i
        .type           _Z8aes_mainPhS_S_iS_i,@function
        .size           _Z8aes_mainPhS_S_iS_i,(.L_x_5 - _Z8aes_mainPhS_S_iS_i)
        .other          _Z8aes_mainPhS_S_iS_i,@"STO_CUDA_ENTRY STV_DEFAULT"
_Z8aes_mainPhS_S_iS_i:
.text._Z8aes_mainPhS_S_iS_i:
[----:B------:R-:W-:Y:S01]  /*0000*/  LDC R1, c[0x0][0x37c] ;  /* 0x0000df00ff017b82 */ /* 0x000fe20000000800 */
[----:B------:R-:W0:Y:S01]  /*0010*/  S2R R11, SR_TID.X ;  /* 0x00000000000b7919 */ /* 0x000e220000002100 */
[----:B------:R-:W1:Y:S01]  /*0020*/  LDCU UR6, c[0x0][0x3a8] ;  /* 0x00007500ff0677ac */ /* 0x000e620008000800 */
[----:B------:R-:W-:Y:S01]  /*0030*/  BSSY.RECONVERGENT B0, `(.L_x_0) ;  /* 0x0000018000007945 */ /* 0x000fe20003800200 */
[----:B------:R-:W2:Y:S01]  /*0040*/  LDCU.64 UR8, c[0x0][0x358] ;  /* 0x00006b00ff0877ac */ /* 0x000ea20008000a00 */
[C---:B0-----:R-:W-:Y:S01]  /*0050*/  ISETP.GT.U32.AND P1, PT, R11.reuse, 0xff, PT ;  /* 0x000000ff0b00780c */ /* 0x041fe20003f24070 */
[----:B------:R-:W-:-:S05]  /*0060*/  VIADD R0, R11, 0x10 ;  /* 0x000000100b007836 */ /* 0x000fca0000000000 */
[----:B-1----:R-:W-:-:S07]  /*0070*/  ISETP.GT.AND P0, PT, R0, UR6, PT ;  /* 0x0000000600007c0c */ /* 0x002fce000bf04270 */
[----:B--2---:R-:W-:Y:S06]  /*0080*/  @P1 BRA `(.L_x_1) ;  /* 0x0000000000481947 */ /* 0x004fec0003800000 */
[----:B------:R-:W-:Y:S01]  /*0090*/  ISETP.GT.U32.AND P1, PT, R11, 0xaf, PT ;  /* 0x000000af0b00780c */ /* 0x000fe20003f24070 */
[----:B------:R-:W0:-:S12]  /*00a0*/  LDCU.64 UR4, c[0x0][0x3a0] ;  /* 0x00007400ff0477ac */ /* 0x000e180008000a00 */
[----:B------:R-:W1:Y:S01]  /*00b0*/  @!P1 LDC.64 R4, c[0x0][0x390] ;  /* 0x0000e400ff049b82 */ /* 0x000e620000000a00 */
[----:B0-----:R-:W-:-:S05]  /*00c0*/  IADD3 R2, P2, PT, R11, UR4, RZ ;  /* 0x000000040b027c10 */ /* 0x001fca000ff5e0ff */
[----:B------:R-:W-:-:S05]  /*00d0*/  IMAD.X R3, RZ, RZ, UR5, P2 ;  /* 0x00000005ff037e24 */ /* 0x000fca00090e06ff */
[----:B------:R-:W2:Y:S01]  /*00e0*/  LDG.E.U8 R2, desc[UR8][R2.64] ;  /* 0x0000000802027981 */ /* 0x000ea2000c1e1100 */
[----:B-1----:R-:W-:-:S05]  /*00f0*/  @!P1 IADD3 R4, P3, PT, R11, R4, RZ ;  /* 0x000000040b049210 */ /* 0x002fca0007f7e0ff */
[----:B------:R-:W-:-:S05]  /*0100*/  @!P1 IMAD.X R5, RZ, RZ, R5, P3 ;  /* 0x000000ffff059224 */ /* 0x000fca00018e0605 */
[----:B------:R-:W3:Y:S01]  /*0110*/  @!P1 LDG.E.U8 R4, desc[UR8][R4.64] ;  /* 0x0000000804049981 */ /* 0x000ee2000c1e1100 */
[----:B------:R-:W0:Y:S01]  /*0120*/  S2R R7, SR_CgaCtaId ;  /* 0x0000000000077919 */ /* 0x000e220000008800 */
[----:B------:R-:W-:-:S05]  /*0130*/  MOV R0, 0x400 ;  /* 0x0000040000007802 */ /* 0x000fca0000000f00 */
[----:B------:R-:W-:Y:S01]  /*0140*/  @!P1 VIADD R6, R0, 0x100 ;  /* 0x0000010000069836 */ /* 0x000fe20000000000 */
[----:B0-----:R-:W-:-:S04]  /*0150*/  LEA R0, R7, R0, 0x18 ;  /* 0x0000000007007211 */ /* 0x001fc800078ec0ff */
[----:B------:R-:W-:Y:S01]  /*0160*/  @!P1 LEA R6, R7, R6, 0x18 ;  /* 0x0000000607069211 */ /* 0x000fe200078ec0ff */
[----:B------:R-:W-:-:S04]  /*0170*/  IMAD.IADD R7, R0, 0x1, R11 ;  /* 0x0000000100077824 */ /* 0x000fc800078e020b */
[----:B------:R-:W-:Y:S01]  /*0180*/  @!P1 IMAD.IADD R9, R6, 0x1, R11 ;  /* 0x0000000106099824 */ /* 0x000fe200078e020b */
[----:B--2---:R0:W-:Y:S04]  /*0190*/  STS.U8 [R7], R2 ;  /* 0x0000000207007388 */ /* 0x0041e80000000000 */
[----:B---3--:R0:W-:Y:S02]  /*01a0*/  @!P1 STS.U8 [R9], R4 ;  /* 0x0000000409009388 */ /* 0x0081e40000000000 */
.L_x_1:
[----:B------:R-:W-:Y:S05]  /*01b0*/  BSYNC.RECONVERGENT B0 ;  /* 0x0000000000007941 */ /* 0x000fea0003800200 */
.L_x_0:
[----:B------:R-:W-:Y:S06]  /*01c0*/  BAR.SYNC.DEFER_BLOCKING 0x0 ;  /* 0x0000000000007b1d */ /* 0x000fec0000010000 */
[----:B------:R-:W-:Y:S05]  /*01d0*/  @P0 EXIT ;  /* 0x000000000000094d */ /* 0x000fea0003800000 */
[----:B------:R-:W1:Y:S01]  /*01e0*/  S2R R0, SR_CTAID.X ;  /* 0x0000000000007919 */ /* 0x000e620000002500 */
[----:B------:R-:W0:Y:S01]  /*01f0*/  LDCU.64 UR4, c[0x0][0x380] ;  /* 0x00007000ff0477ac */ /* 0x000e220008000a00 */
[----:B------:R-:W-:-:S04]  /*0200*/  IMAD.SHL.U32 R3, R11, 0x10, RZ ;  /* 0x000000100b037824 */ /* 0x000fc800078e00ff */
[----:B-1----:R-:W-:-:S05]  /*0210*/  IMAD R3, R0, UR6, R3 ;  /* 0x0000000600037c24 */ /* 0x002fca000f8e0203 */
[----:B------:R-:W-:Y:S02]  /*0220*/  SHF.R.S32.HI R20, RZ, 0x1f, R3 ;  /* 0x0000001fff147819 */ /* 0x000fe40000011403 */
[----:B0-----:R-:W-:-:S04]  /*0230*/  IADD3 R4, P0, PT, R3, UR4, RZ ;  /* 0x0000000403047c10 */ /* 0x001fc8000ff1e0ff */
[----:B------:R-:W-:Y:S01]  /*0240*/  IADD3.X R5, PT, PT, R20, UR5, RZ, P0, !PT ;  /* 0x0000000514057c10 */ /* 0x000fe200087fe4ff */
[----:B------:R-:W0:Y:S01]  /*0250*/  S2UR UR6, SR_CgaCtaId ;  /* 0x00000000000679c3 */ /* 0x000e220000008800 */
[----:B------:R-:W-:Y:S01]  /*0260*/  UMOV UR4, 0x400 ;  /* 0x0000040000047882 */ /* 0x000fe20000000000 */
[----:B------:R-:W1:Y:S02]  /*0270*/  LDCU UR5, c[0x0][0x398] ;  /* 0x00007300ff0577ac */ /* 0x000e640008000800 */
[----:B------:R-:W2:Y:S04]  /*0280*/  LDG.E.U8 R7, desc[UR8][R4.64] ;  /* 0x0000000804077981 */ /* 0x000ea8000c1e1100 */
[----:B------:R-:W3:Y:S04]  /*0290*/  LDG.E.U8 R8, desc[UR8][R4.64+0x2] ;  /* 0x0000020804087981 */ /* 0x000ee8000c1e1100 */
[----:B------:R-:W4:Y:S04]  /*02a0*/  LDG.E.U8 R9, desc[UR8][R4.64+0x4] ;  /* 0x0000040804097981 */ /* 0x000f28000c1e1100 */
[----:B------:R-:W5:Y:S04]  /*02b0*/  LDG.E.U8 R2, desc[UR8][R4.64+0x1] ;  /* 0x0000010804027981 */ /* 0x000f68000c1e1100 */
[----:B------:R-:W4:Y:S04]  /*02c0*/  LDG.E.U8 R0, desc[UR8][R4.64+0x6] ;  /* 0x0000060804007981 */ /* 0x000f28000c1e1100 */
        /* <DEDUP_REMOVED lines=10> */
[----:B------:R1:W4:Y:S01]  /*0370*/  LDG.E.U8 R12, desc[UR8][R4.64+0xf] ;  /* 0x00000f08040c7981 */ /* 0x000322000c1e1100 */
[----:B0-----:R-:W-:-:S09]  /*0380*/  ULEA UR10, UR6, UR4, 0x18 ;  /* 0x00000004060a7291 */ /* 0x001fd2000f8ec0ff */
[----:B------:R-:W2:Y:S04]  /*0390*/  LDS.U8 R22, [UR10+0x100] ;  /* 0x0001000aff167984 */ /* 0x000ea80008000000 */
[----:B------:R-:W3:Y:S04]  /*03a0*/  LDS.U8 R25, [UR10+0x102] ;  /* 0x0001020aff197984 */ /* 0x000ee80008000000 */
[----:B------:R-:W5:Y:S04]  /*03b0*/  LDS.U8 R23, [UR10+0x101] ;  /* 0x0001010aff177984 */ /* 0x000f680008000000 */
[----:B------:R-:W4:Y:S04]  /*03c0*/  LDS.U8 R21, [UR10+0x106] ;  /* 0x0001060aff157984 */ /* 0x000f280008000000 */
[----:B------:R-:W-:Y:S04]  /*03d0*/  LDS.U8 R28, [UR10+0x10a] ;  /* 0x00010a0aff1c7984 */ /* 0x000fe80008000000 */
[----:B-1----:R-:W-:Y:S04]  /*03e0*/  LDS.U8 R5, [UR10+0x107] ;  /* 0x0001070aff057984 */ /* 0x002fe80008000000 */
[----:B------:R-:W-:Y:S04]  /*03f0*/  LDS.U8 R4, [UR10+0x108] ;  /* 0x0001080aff047984 */ /* 0x000fe80008000000 */
[----:B------:R-:W-:Y:S04]  /*0400*/  LDS.U8 R27, [UR10+0x103] ;  /* 0x0001030aff1b7984 */ /* 0x000fe80008000000 */
[----:B------:R-:W-:Y:S04]  /*0410*/  LDS.U8 R29, [UR10+0x105] ;  /* 0x0001050aff1d7984 */ /* 0x000fe80008000000 */
[----:B------:R-:W-:Y:S04]  /*0420*/  LDS.U8 R26, [UR10+0x10c] ;  /* 0x00010c0aff1a7984 */ /* 0x000fe80008000000 */
[----:B------:R-:W-:Y:S01]  /*0430*/  LDS.U8 R24, [UR10+0x10d] ;  /* 0x00010d0aff187984 */ /* 0x000fe20008000000 */
[----:B------:R-:W-:Y:S01]  /*0440*/  UISETP.GE.AND UP0, UPT, UR5, 0x2, UPT ;  /* 0x000000020500788c */ /* 0x000fe2000bf06270 */
[----:B--2---:R-:W-:-:S02]  /*0450*/  LOP3.LUT R7, R22, R7, RZ, 0x3c, !PT ;  /* 0x0000000716077212 */ /* 0x004fc400078e3cff */
[----:B------:R-:W0:Y:S01]  /*0460*/  LDS.U8 R22, [UR10+0x104] ;  /* 0x0001040aff167984 */ /* 0x000e220008000000 */
[----:B---3--:R-:W-:-:S03]  /*0470*/  LOP3.LUT R8, R25, R8, RZ, 0x3c, !PT ;  /* 0x0000000819087212 */ /* 0x008fc600078e3cff */
[----:B------:R-:W1:Y:S01]  /*0480*/  LDS.U8 R25, [UR10+0x10b] ;  /* 0x00010b0aff197984 */ /* 0x000e620008000000 */
[----:B-----5:R-:W-:-:S03]  /*0490*/  LOP3.LUT R2, R23, R2, RZ, 0x3c, !PT ;  /* 0x0000000217027212 */ /* 0x020fc600078e3cff */
[----:B------:R-:W2:Y:S01]  /*04a0*/  LDS.U8 R23, [UR10+0x109] ;  /* 0x0001090aff177984 */ /* 0x000ea20008000000 */
[----:B----4-:R-:W-:-:S03]  /*04b0*/  LOP3.LUT R0, R21, R0, RZ, 0x3c, !PT ;  /* 0x0000000015007212 */ /* 0x010fc600078e3cff */
[----:B------:R-:W3:Y:S01]  /*04c0*/  LDS.U8 R21, [UR10+0x10f] ;  /* 0x00010f0aff157984 */ /* 0x000ee20008000000 */
[----:B0-----:R-:W-:-:S03]  /*04d0*/  LOP3.LUT R9, R22, R9, RZ, 0x3c, !PT ;  /* 0x0000000916097212 */ /* 0x001fc600078e3cff */
[----:B------:R-:W0:Y:S01]  /*04e0*/  LDS.U8 R22, [UR10+0x10e] ;  /* 0x00010e0aff167984 */ /* 0x000e220008000000 */
[----:B------:R-:W-:Y:S02]  /*04f0*/  LOP3.LUT R11, R28, R11, RZ, 0x3c, !PT ;  /* 0x0000000b1c0b7212 */ /* 0x000fe400078e3cff */
[----:B-1----:R-:W-:Y:S02]  /*0500*/  LOP3.LUT R16, R25, R16, RZ, 0x3c, !PT ;  /* 0x0000001019107212 */ /* 0x002fe400078e3cff */
[----:B------:R-:W-:Y:S02]  /*0510*/  LOP3.LUT R14, R5, R14, RZ, 0x3c, !PT ;  /* 0x0000000e050e7212 */ /* 0x000fe400078e3cff */
[----:B------:R-:W-:Y:S02]  /*0520*/  LOP3.LUT R5, R4, R19, RZ, 0x3c, !PT ;  /* 0x0000001304057212 */ /* 0x000fe400078e3cff */
[----:B------:R-:W-:Y:S02]  /*0530*/  LOP3.LUT R6, R27, R6, RZ, 0x3c, !PT ;  /* 0x000000061b067212 */ /* 0x000fe400078e3cff */
[----:B--2---:R-:W-:-:S02]  /*0540*/  LOP3.LUT R4, R23, R18, RZ, 0x3c, !PT ;  /* 0x0000001217047212 */ /* 0x004fc400078e3cff */
[----:B------:R-:W-:Y:S02]  /*0550*/  LOP3.LUT R10, R29, R10, RZ, 0x3c, !PT ;  /* 0x0000000a1d0a7212 */ /* 0x000fe400078e3cff */
[----:B------:R-:W-:Y:S02]  /*0560*/  LOP3.LUT R13, R26, R13, RZ, 0x3c, !PT ;  /* 0x0000000d1a0d7212 */ /* 0x000fe400078e3cff */
[----:B------:R-:W-:Y:S02]  /*0570*/  LOP3.LUT R17, R24, R17, RZ, 0x3c, !PT ;  /* 0x0000001118117212 */ /* 0x000fe400078e3cff */
[----:B---3--:R-:W-:Y:S02]  /*0580*/  LOP3.LUT R12, R21, R12, RZ, 0x3c, !PT ;  /* 0x0000000c150c7212 */ /* 0x008fe400078e3cff */
[----:B0-----:R-:W-:Y:S02]  /*0590*/  LOP3.LUT R15, R22, R15, RZ, 0x3c, !PT ;  /* 0x0000000f160f7212 */ /* 0x001fe400078e3cff */
[----:B------:R-:W-:-:S02]  /*05a0*/  PRMT R22, R11, 0x7610, R22 ;  /* 0x000076100b167816 */ /* 0x000fc40000000016 */
[----:B------:R-:W-:Y:S02]  /*05b0*/  PRMT R11, R16, 0x7610, R11 ;  /* 0x00007610100b7816 */ /* 0x000fe4000000000b */
[----:B------:R-:W-:Y:S01]  /*05c0*/  PRMT R18, R15, 0x7610, R18 ;  /* 0x000076100f127816 */ /* 0x000fe20000000012 */
[----:B------:R-:W-:Y:S06]  /*05d0*/  BRA.U !UP0, `(.L_x_2) ;  /* 0x0000000908c87547 */ /* 0x000fec000b800000 */
[----:B------:R-:W-:-:S04]  /*05e0*/  UIADD3 UR4, UPT, UPT, UR4, 0x100, URZ ;  /* 0x0000010004047890 */ /* 0x000fc8000fffe0ff */
[----:B------:R-:W-:Y:S02]  /*05f0*/  ULEA UR4, UR6, UR4, 0x18 ;  /* 0x0000000406047291 */ /* 0x000fe4000f8ec0ff */
[----:B------:R-:W-:Y:S02]  /*0600*/  UIADD3 UR6, UPT, UPT, -UR5, URZ, URZ ;  /* 0x000000ff05067290 */ /* 0x000fe4000fffe1ff */
[----:B------:R-:W-:-:S12]  /*0610*/  UIADD3 UR4, UPT, UPT, UR4, 0x1f, URZ ;  /* 0x0000001f04047890 */ /* 0x000fd8000fffe0ff */
.L_x_3:
[----:B------:R-:W-:Y:S01]  /*0620*/  LOP3.LUT R15, R10, 0xff, RZ, 0xc0, !PT ;  /* 0x000000ff0a0f7812 */ /* 0x000fe200078ec0ff */
[----:B------:R-:W-:Y:S01]  /*0630*/  LDS.U8 R19, [UR4+-0xe] ;  /* 0xfffff204ff137984 */ /* 0x000fe20008000000 */
[----:B------:R-:W-:Y:S01]  /*0640*/  LOP3.LUT R24, R7, 0xff, RZ, 0xc0, !PT ;  /* 0x000000ff07187812 */ /* 0x000fe200078ec0ff */
[----:B------:R-:W-:Y:S01]  /*0650*/  UIADD3 UR6, UPT, UPT, UR6, 0x1, URZ ;  /* 0x0000000106067890 */ /* 0x000fe2000fffe0ff */
[----:B------:R-:W-:Y:S01]  /*0660*/  LOP3.LUT R23, R22, 0xff, RZ, 0xc0, !PT ;  /* 0x000000ff16177812 */ /* 0x000fe200078ec0ff */
[----:B------:R-:W-:Y:S01]  /*0670*/  LDS.U8 R25, [UR4+-0xf] ;  /* 0xfffff104ff197984 */ /* 0x000fe20008000000 */
[----:B------:R-:W-:Y:S01]  /*0680*/  LOP3.LUT R10, R12, 0xff, RZ, 0xc0, !PT ;  /* 0x000000ff0c0a7812 */ /* 0x000fe200078ec0ff */
[----:B------:R-:W-:Y:S01]  /*0690*/  UISETP.NE.AND UP0, UPT, UR6, -0x1, UPT ;  /* 0xffffffff0600788c */ /* 0x000fe2000bf05270 */
[----:B------:R-:W-:Y:S01]  /*06a0*/  LOP3.LUT R12, R9, 0xff, RZ, 0xc0, !PT ;  /* 0x000000ff090c7812 */ /* 0x000fe200078ec0ff */
[----:B------:R-:W0:Y:S01]  /*06b0*/  LDS.S8 R15, [R15+UR10] ;  /* 0x0000000a0f0f7984 */ /* 0x000e220008000200 */
[----:B------:R-:W-:-:S02]  /*06c0*/  LOP3.LUT R16, R4, 0xff, RZ, 0xc0, !PT ;  /* 0x000000ff04107812 */ /* 0x000fc400078ec0ff */
[----:B------:R-:W-:Y:S01]  /*06d0*/  LOP3.LUT R27, R18, 0xff, RZ, 0xc0, !PT ;  /* 0x000000ff121b7812 */ /* 0x000fe200078ec0ff */
[----:B------:R-:W1:Y:S01]  /*06e0*/  LDS.S8 R24, [R24+UR10] ;  /* 0x0000000a18187984 */ /* 0x000e620008000200 */
[----:B------:R-:W-:Y:S02]  /*06f0*/  LOP3.LUT R9, R6, 0xff, RZ, 0xc0, !PT ;  /* 0x000000ff06097812 */ /* 0x000fe400078ec0ff */
[----:B------:R-:W-:Y:S01]  /*0700*/  LOP3.LUT R8, R8, 0xff, RZ, 0xc0, !PT ;  /* 0x000000ff08087812 */ /* 0x000fe200078ec0ff */
[----:B------:R-:W2:Y:S01]  /*0710*/  LDS.S8 R23, [R23+UR10] ;  /* 0x0000000a17177984 */ /* 0x000ea20008000200 */
[----:B------:R-:W-:-:S03]  /*0720*/  LOP3.LUT R28, R14, 0xff, RZ, 0xc0, !PT ;  /* 0x000000ff0e1c7812 */ /* 0x000fc600078ec0ff */
[----:B------:R-:W3:Y:S04]  /*0730*/  LDS.S8 R10, [R10+UR10] ;  /* 0x0000000a0a0a7984 */ /* 0x000ee80008000200 */
[----:B------:R-:W4:Y:S04]  /*0740*/  LDS.U8 R21, [UR4+-0xd] ;  /* 0xfffff304ff157984 */ /* 0x000f280008000000 */
[----:B------:R-:W5:Y:S04]  /*0750*/  LDS.U8 R7, [UR4+-0xc] ;  /* 0xfffff404ff077984 */ /* 0x000f680008000000 */
[----:B------:R-:W5:Y:S04]  /*0760*/  LDS.S8 R12, [R12+UR10] ;  /* 0x0000000a0c0c7984 */ /* 0x000f680008000200 */
[----:B------:R-:W5:Y:S04]  /*0770*/  LDS.S8 R16, [R16+UR10] ;  /* 0x0000000a10107984 */ /* 0x000f680008000200 */
[----:B------:R-:W-:Y:S04]  /*0780*/  LDS.S8 R9, [R9+UR10] ;  /* 0x0000000a09097984 */ /* 0x000fe80008000200 */
[----:B------:R-:W-:Y:S01]  /*0790*/  LDS.S8 R8, [R8+UR10] ;  /* 0x0000000a08087984 */ /* 0x000fe20008000200 */
[C---:B0-----:R-:W-:Y:S01]  /*07a0*/  ISETP.GE.AND P1, PT, R15.reuse, RZ, PT ;  /* 0x000000ff0f00720c */ /* 0x041fe20003f26270 */
[----:B------:R-:W-:Y:S01]  /*07b0*/  IMAD.SHL.U32 R22, R15, 0x2, RZ ;  /* 0x000000020f167824 */ /* 0x000fe200078e00ff */
[C---:B-1----:R-:W-:Y:S01]  /*07c0*/  ISETP.GE.AND P0, PT, R24.reuse, RZ, PT ;  /* 0x000000ff1800720c */ /* 0x042fe20003f06270 */
[----:B------:R-:W-:Y:S01]  /*07d0*/  IMAD.SHL.U32 R4, R24, 0x2, RZ ;  /* 0x0000000218047824 */ /* 0x000fe200078e00ff */
[C---:B--2---:R-:W-:Y:S01]  /*07e0*/  ISETP.GE.AND P2, PT, R23.reuse, RZ, PT ;  /* 0x000000ff1700720c */ /* 0x044fe20003f46270 */
[----:B------:R-:W-:-:S08]  /*07f0*/  IMAD.SHL.U32 R18, R23, 0x2, RZ ;  /* 0x0000000217127824 */ /* 0x000fd000078e00ff */
[----:B------:R-:W-:Y:S02]  /*0800*/  @!P1 LOP3.LUT R22, R22, 0x1b, RZ, 0x3c, !PT ;  /* 0x0000001b16169812 */ /* 0x000fe400078e3cff */
[----:B------:R-:W-:Y:S02]  /*0810*/  @!P0 LOP3.LUT R4, R4, 0x1b, RZ, 0x3c, !PT ;  /* 0x0000001b04048812 */ /* 0x000fe400078e3cff */
[----:B---3--:R-:W-:Y:S02]  /*0820*/  ISETP.GE.AND P0, PT, R10, RZ, PT ;  /* 0x000000ff0a00720c */ /* 0x008fe40003f06270 */
[----:B------:R-:W-:Y:S02]  /*0830*/  LOP3.LUT R29, R22, R19, RZ, 0x3c, !PT ;  /* 0x00000013161d7212 */ /* 0x000fe400078e3cff */
[----:B------:R0:W1:Y:S01]  /*0840*/  LDS.S8 R19, [R27+UR10] ;  /* 0x0000000a1b137984 */ /* 0x0000620008000200 */
[----:B------:R-:W-:Y:S02]  /*0850*/  LOP3.LUT R25, R4, R25, RZ, 0x3c, !PT ;  /* 0x0000001904197212 */ /* 0x000fe400078e3cff */
[----:B------:R-:W-:-:S02]  /*0860*/  @!P2 LOP3.LUT R18, R18, 0x1b, RZ, 0x3c, !PT ;  /* 0x0000001b1212a812 */ /* 0x000fc400078e3cff */
[----:B------:R-:W-:Y:S01]  /*0870*/  LOP3.LUT R25, R25, R22, RZ, 0x3c, !PT ;  /* 0x0000001619197212 */ /* 0x000fe200078e3cff */
[----:B------:R-:W-:Y:S01]  /*0880*/  IMAD.SHL.U32 R22, R10, 0x2, RZ ;  /* 0x000000020a167824 */ /* 0x000fe200078e00ff */
[----:B------:R-:W-:Y:S02]  /*0890*/  LOP3.LUT R6, R29, R18, RZ, 0x3c, !PT ;  /* 0x000000121d067212 */ /* 0x000fe400078e3cff */
[----:B----4-:R-:W-:Y:S02]  /*08a0*/  LOP3.LUT R29, R18, R21, RZ, 0x3c, !PT ;  /* 0x00000015121d7212 */ /* 0x010fe400078e3cff */
[----:B------:R-:W2:Y:S01]  /*08b0*/  LDS.U8 R21, [UR4+-0xb] ;  /* 0xfffff504ff157984 */ /* 0x000ea20008000000 */
[----:B------:R-:W-:Y:S02]  /*08c0*/  @!P0 LOP3.LUT R22, R22, 0x1b, RZ, 0x3c, !PT ;  /* 0x0000001b16168812 */ /* 0x000fe400078e3cff */
[----:B0-----:R-:W-:Y:S01]  /*08d0*/  LOP3.LUT R27, R24, R6, R23, 0x96, !PT ;  /* 0x00000006181b7212 */ /* 0x001fe200078e9617 */
[----:B------:R-:W0:Y:S01]  /*08e0*/  LDS.U8 R18, [UR4+-0xa] ;  /* 0xfffff604ff127984 */ /* 0x000e220008000000 */
[----:B-----5:R-:W-:-:S02]  /*08f0*/  LOP3.LUT R26, R22, R7, RZ, 0x3c, !PT ;  /* 0x00000007161a7212 */ /* 0x020fc400078e3cff */
[----:B------:R-:W-:Y:S02]  /*0900*/  LOP3.LUT R7, R29, R22, RZ, 0x3c, !PT ;  /* 0x000000161d077212 */ /* 0x000fe400078e3cff */
[----:B------:R-:W3:Y:S01]  /*0910*/  LDS.U8 R22, [UR4+-0x9] ;  /* 0xfffff704ff167984 */ /* 0x000ee20008000000 */
[----:B------:R-:W-:Y:S02]  /*0920*/  LOP3.LUT R26, R26, R4, RZ, 0x3c, !PT ;  /* 0x000000041a1a7212 */ /* 0x000fe400078e3cff */
[----:B------:R-:W-:Y:S02]  /*0930*/  LOP3.LUT R4, R27, R10, RZ, 0x3c, !PT ;  /* 0x0000000a1b047212 */ /* 0x000fe400078e3cff */
[----:B------:R-:W-:Y:S02]  /*0940*/  LOP3.LUT R6, R10, R25, R15, 0x96, !PT ;  /* 0x000000190a067212 */ /* 0x000fe400078e960f */
[----:B------:R-:W-:Y:S02]  /*0950*/  LOP3.LUT R27, R15, R7, R10, 0x96, !PT ;  /* 0x000000070f1b7212 */ /* 0x000fe400078e960a */
[----:B------:R-:W4:Y:S01]  /*0960*/  LDS.U8 R10, [UR4+-0x8] ;  /* 0xfffff804ff0a7984 */ /* 0x000f220008000000 */
[----:B------:R-:W-:-:S02]  /*0970*/  ISETP.GE.AND P0, PT, R12, RZ, PT ;  /* 0x000000ff0c00720c */ /* 0x000fc40003f06270 */
[----:B------:R-:W-:Y:S02]  /*0980*/  LOP3.LUT R25, R5, 0xff, RZ, 0xc0, !PT ;  /* 0x000000ff05197812 */ /* 0x000fe400078ec0ff */
[----:B------:R-:W-:Y:S02]  /*0990*/  LOP3.LUT R7, R6, R23, RZ, 0x3c, !PT ;  /* 0x0000001706077212 */ /* 0x000fe400078e3cff */
[C---:B------:R-:W-:Y:S02]  /*09a0*/  ISETP.GE.AND P1, PT, R16.reuse, RZ, PT ;  /* 0x000000ff1000720c */ /* 0x040fe40003f26270 */
[----:B------:R-:W-:Y:S01]  /*09b0*/  LOP3.LUT R6, R23, R26, R24, 0x96, !PT ;  /* 0x0000001a17067212 */ /* 0x000fe200078e9618 */
[----:B------:R-:W-:Y:S01]  /*09c0*/  IMAD.SHL.U32 R23, R16, 0x2, RZ ;  /* 0x0000000210177824 */ /* 0x000fe200078e00ff */
[----:B------:R-:W-:Y:S02]  /*09d0*/  LOP3.LUT R26, R17, 0xff, RZ, 0xc0, !PT ;  /* 0x000000ff111a7812 */ /* 0x000fe400078ec0ff */
[----:B------:R-:W5:Y:S01]  /*09e0*/  LDS.S8 R17, [R25+UR10] ;  /* 0x0000000a19117984 */ /* 0x000f620008000200 */
[----:B------:R-:W-:Y:S01]  /*09f0*/  LOP3.LUT R5, R27, R24, RZ, 0x3c, !PT ;  /* 0x000000181b057212 */ /* 0x000fe200078e3cff */
[----:B------:R-:W-:Y:S01]  /*0a00*/  IMAD.SHL.U32 R24, R12, 0x2, RZ ;  /* 0x000000020c187824 */ /* 0x000fe200078e00ff */
[C---:B-1----:R-:W-:Y:S01]  /*0a10*/  ISETP.GE.AND P2, PT, R19.reuse, RZ, PT ;  /* 0x000000ff1300720c */ /* 0x042fe20003f46270 */
[----:B------:R-:W-:Y:S01]  /*0a20*/  IMAD.SHL.U32 R27, R19, 0x2, RZ ;  /* 0x00000002131b7824 */ /* 0x000fe200078e00ff */
[----:B------:R-:W-:-:S02]  /*0a30*/  LOP3.LUT R6, R6, R15, RZ, 0x3c, !PT ;  /* 0x0000000f06067212 */ /* 0x000fc400078e3cff */
[----:B------:R0:W1:Y:S01]  /*0a40*/  LDS.S8 R15, [R26+UR10] ;  /* 0x0000000a1a0f7984 */ /* 0x0000620008000200 */
[----:B------:R-:W-:Y:S02]  /*0a50*/  @!P0 LOP3.LUT R24, R24, 0x1b, RZ, 0x3c, !PT ;  /* 0x0000001b18188812 */ /* 0x000fe400078e3cff */
[----:B------:R-:W-:Y:S02]  /*0a60*/  ISETP.GE.AND P0, PT, R9, RZ, PT ;  /* 0x000000ff0900720c */ /* 0x000fe40003f06270 */
[----:B------:R-:W-:Y:S02]  /*0a70*/  @!P1 LOP3.LUT R23, R23, 0x1b, RZ, 0x3c, !PT ;  /* 0x0000001b17179812 */ /* 0x000fe400078e3cff */
[----:B--2---:R-:W-:Y:S02]  /*0a80*/  LOP3.LUT R21, R24, R21, RZ, 0x3c, !PT ;  /* 0x0000001518157212 */ /* 0x004fe400078e3cff */
[----:B0-----:R-:W-:Y:S02]  /*0a90*/  LOP3.LUT R26, R23, R18, RZ, 0x3c, !PT ;  /* 0x00000012171a7212 */ /* 0x001fe400078e3cff */
[----:B------:R-:W0:Y:S01]  /*0aa0*/  LDS.S8 R18, [R28+UR10] ;  /* 0x0000000a1c127984 */ /* 0x000e220008000200 */
[----:B------:R-:W-:-:S02]  /*0ab0*/  @!P2 LOP3.LUT R27, R27, 0x1b, RZ, 0x3c, !PT ;  /* 0x0000001b1b1ba812 */ /* 0x000fc400078e3cff */
[----:B------:R-:W-:Y:S01]  /*0ac0*/  LOP3.LUT R14, R21, R23, RZ, 0x3c, !PT ;  /* 0x00000017150e7212 */ /* 0x000fe200078e3cff */
[----:B------:R-:W-:Y:S01]  /*0ad0*/  IMAD.SHL.U32 R23, R9, 0x2, RZ ;  /* 0x0000000209177824 */ /* 0x000fe200078e00ff */
[----:B------:R-:W2:Y:S01]  /*0ae0*/  LDS.U8 R21, [UR4+-0x7] ;  /* 0xfffff904ff157984 */ /* 0x000ea20008000000 */
[----:B------:R-:W-:Y:S02]  /*0af0*/  LOP3.LUT R25, R26, R27, RZ, 0x3c, !PT ;  /* 0x0000001b1a197212 */ /* 0x000fe400078e3cff */
[----:B---3--:R-:W-:Y:S02]  /*0b00*/  LOP3.LUT R26, R27, R22, RZ, 0x3c, !PT ;  /* 0x000000161b1a7212 */ /* 0x008fe400078e3cff */
[----:B------:R-:W3:Y:S01]  /*0b10*/  LDS.U8 R22, [UR4+-0x6] ;  /* 0xfffffa04ff167984 */ /* 0x000ee20008000000 */
[----:B------:R-:W-:Y:S02]  /*0b20*/  @!P0 LOP3.LUT R23, R23, 0x1b, RZ, 0x3c, !PT ;  /* 0x0000001b17178812 */ /* 0x000fe400078e3cff */
[----:B------:R-:W-:-:S02]  /*0b30*/  LOP3.LUT R14, R9, R14, R16, 0x96, !PT ;  /* 0x0000000e090e7212 */ /* 0x000fc400078e9610 */
[----:B------:R-:W-:Y:S02]  /*0b40*/  LOP3.LUT R26, R26, R23, RZ, 0x3c, !PT ;  /* 0x000000171a1a7212 */ /* 0x000fe400078e3cff */
[----:B----4-:R-:W-:Y:S02]  /*0b50*/  LOP3.LUT R27, R23, R10, RZ, 0x3c, !PT ;  /* 0x0000000a171b7212 */ /* 0x010fe400078e3cff */
[----:B------:R-:W4:Y:S01]  /*0b60*/  LDS.U8 R23, [UR4+-0x5] ;  /* 0xfffffb04ff177984 */ /* 0x000f220008000000 */
[----:B------:R-:W-:Y:S02]  /*0b70*/  LOP3.LUT R10, R12, R25, R19, 0x96, !PT ;  /* 0x000000190c0a7212 */ /* 0x000fe400078e9613 */
[----:B------:R-:W-:Y:S02]  /*0b80*/  LOP3.LUT R27, R27, R24, RZ, 0x3c, !PT ;  /* 0x000000181b1b7212 */ /* 0x000fe400078e3cff */
[----:B------:R-:W4:Y:S01]  /*0b90*/  LDS.U8 R24, [UR4+-0x4] ;  /* 0xfffffc04ff187984 */ /* 0x000f220008000000 */
[----:B-----5:R-:W-:-:S02]  /*0ba0*/  ISETP.GE.AND P0, PT, R17, RZ, PT ;  /* 0x000000ff1100720c */ /* 0x020fc40003f06270 */
[----:B------:R-:W-:Y:S02]  /*0bb0*/  LOP3.LUT R27, R19, R27, R12, 0x96, !PT ;  /* 0x0000001b131b7212 */ /* 0x000fe400078e960c */
[----:B-1----:R-:W-:Y:S02]  /*0bc0*/  ISETP.GE.AND P1, PT, R15, RZ, PT ;  /* 0x000000ff0f00720c */ /* 0x002fe40003f26270 */
[----:B------:R-:W-:Y:S02]  /*0bd0*/  LOP3.LUT R10, R10, R9, RZ, 0x3c, !PT ;  /* 0x000000090a0a7212 */ /* 0x000fe400078e3cff */
[----:B------:R-:W-:Y:S01]  /*0be0*/  LOP3.LUT R25, R16, R26, R9, 0x96, !PT ;  /* 0x0000001a10197212 */ /* 0x000fe200078e9609 */
[----:B------:R-:W-:Y:S01]  /*0bf0*/  IMAD.SHL.U32 R26, R8, 0x2, RZ ;  /* 0x00000002081a7824 */ /* 0x000fe200078e00ff */
[----:B------:R-:W-:Y:S02]  /*0c00*/  LOP3.LUT R9, R14, R19, RZ, 0x3c, !PT ;  /* 0x000000130e097212 */ /* 0x000fe400078e3cff */
[----:B------:R-:W-:-:S02]  /*0c10*/  LOP3.LUT R14, R27, R16, RZ, 0x3c, !PT ;  /* 0x000000101b0e7212 */ /* 0x000fc400078e3cff */
[----:B------:R-:W-:Y:S01]  /*0c20*/  LOP3.LUT R19, R13, 0xff, RZ, 0xc0, !PT ;  /* 0x000000ff0d137812 */ /* 0x000fe200078ec0ff */
[----:B------:R-:W-:Y:S01]  /*0c30*/  IMAD.SHL.U32 R13, R15, 0x2, RZ ;  /* 0x000000020f0d7824 */ /* 0x000fe200078e00ff */
[----:B------:R-:W-:Y:S01]  /*0c40*/  LOP3.LUT R16, R2, 0xff, RZ, 0xc0, !PT ;  /* 0x000000ff02107812 */ /* 0x000fe200078ec0ff */
[----:B------:R-:W-:Y:S01]  /*0c50*/  IMAD.SHL.U32 R2, R17, 0x2, RZ ;  /* 0x0000000211027824 */ /* 0x000fe200078e00ff */
[----:B------:R-:W-:Y:S02]  /*0c60*/  ISETP.GE.AND P2, PT, R8, RZ, PT ;  /* 0x000000ff0800720c */ /* 0x000fe40003f46270 */
[----:B------:R-:W-:Y:S02]  /*0c70*/  LOP3.LUT R12, R25, R12, RZ, 0x3c, !PT ;  /* 0x0000000c190c7212 */ /* 0x000fe400078e3cff */
[----:B------:R-:W-:Y:S01]  /*0c80*/  LOP3.LUT R27, R0, 0xff, RZ, 0xc0, !PT ;  /* 0x000000ff001b7812 */ /* 0x000fe200078ec0ff */
[----:B------:R-:W1:Y:S01]  /*0c90*/  LDS.S8 R16, [R16+UR10] ;  /* 0x0000000a10107984 */ /* 0x000e620008000200 */
[----:B------:R-:W-:-:S02]  /*0ca0*/  LOP3.LUT R25, R11, 0xff, RZ, 0xc0, !PT ;  /* 0x000000ff0b197812 */ /* 0x000fc400078ec0ff */
[----:B------:R-:W-:Y:S01]  /*0cb0*/  @!P0 LOP3.LUT R2, R2, 0x1b, RZ, 0x3c, !PT ;  /* 0x0000001b02028812 */ /* 0x000fe200078e3cff */
[----:B------:R-:W5:Y:S01]  /*0cc0*/  LDS.S8 R0, [R19+UR10] ;  /* 0x0000000a13007984 */ /* 0x000f620008000200 */
[----:B0-----:R-:W-:Y:S02]  /*0cd0*/  ISETP.GE.AND P0, PT, R18, RZ, PT ;  /* 0x000000ff1200720c */ /* 0x001fe40003f06270 */
[----:B------:R-:W-:Y:S01]  /*0ce0*/  @!P1 LOP3.LUT R13, R13, 0x1b, RZ, 0x3c, !PT ;  /* 0x0000001b0d0d9812 */ /* 0x000fe200078e3cff */
[----:B------:R-:W0:Y:S01]  /*0cf0*/  LDS.S8 R27, [R27+UR10] ;  /* 0x0000000a1b1b7984 */ /* 0x000e220008000200 */
[----:B--2---:R-:W-:Y:S02]  /*0d00*/  LOP3.LUT R28, R2, R21, RZ, 0x3c, !PT ;  /* 0x00000015021c7212 */ /* 0x004fe400078e3cff */
[----:B---3--:R-:W-:Y:S01]  /*0d10*/  LOP3.LUT R21, R13, R22, RZ, 0x3c, !PT ;  /* 0x000000160d157212 */ /* 0x008fe200078e3cff */
[----:B------:R-:W2:Y:S01]  /*0d20*/  LDS.S8 R25, [R25+UR10] ;  /* 0x0000000a19197984 */ /* 0x000ea20008000200 */
[----:B------:R-:W-:-:S02]  /*0d30*/  @!P2 LOP3.LUT R26, R26, 0x1b, RZ, 0x3c, !PT ;  /* 0x0000001b1a1aa812 */ /* 0x000fc400078e3cff */
[----:B------:R-:W-:Y:S01]  /*0d40*/  LOP3.LUT R11, R28, R13, RZ, 0x3c, !PT ;  /* 0x0000000d1c0b7212 */ /* 0x000fe200078e3cff */
[----:B------:R-:W-:Y:S01]  /*0d50*/  IMAD.SHL.U32 R13, R18, 0x2, RZ ;  /* 0x00000002120d7824 */ /* 0x000fe200078e00ff */
[----:B------:R-:W-:Y:S01]  /*0d60*/  LOP3.LUT R21, R21, R26, RZ, 0x3c, !PT ;  /* 0x0000001a15157212 */ /* 0x000fe200078e3cff */
[----:B------:R-:W3:Y:S01]  /*0d70*/  LDS.U8 R19, [UR4+-0x3] ;  /* 0xfffffd04ff137984 */ /* 0x000ee20008000000 */
[----:B----4-:R-:W-:Y:S02]  /*0d80*/  LOP3.LUT R26, R26, R23, RZ, 0x3c, !PT ;  /* 0x000000171a1a7212 */ /* 0x010fe400078e3cff */
[----:B------:R-:W-:Y:S01]  /*0d90*/  @!P0 LOP3.LUT R13, R13, 0x1b, RZ, 0x3c, !PT ;  /* 0x0000001b0d0d8812 */ /* 0x000fe200078e3cff */
[----:B------:R-:W4:Y:S01]  /*0da0*/  LDS.U8 R22, [UR4] ;  /* 0x00000004ff167984 */ /* 0x000f220008000000 */
[----:B------:R-:W-:Y:S02]  /*0db0*/  LOP3.LUT R23, R17, R21, R8, 0x96, !PT ;  /* 0x0000001511177212 */ /* 0x000fe400078e9608 */
[----:B------:R-:W-:-:S02]  /*0dc0*/  LOP3.LUT R26, R26, R13, RZ, 0x3c, !PT ;  /* 0x0000000d1a1a7212 */ /* 0x000fc400078e3cff */
[----:B------:R-:W-:Y:S02]  /*0dd0*/  LOP3.LUT R21, R18, R11, R15, 0x96, !PT ;  /* 0x0000000b12157212 */ /* 0x000fe400078e960f */
[----:B------:R-:W-:Y:S02]  /*0de0*/  LOP3.LUT R13, R13, R24, RZ, 0x3c, !PT ;  /* 0x000000180d0d7212 */ /* 0x000fe400078e3cff */
[----:B------:R-:W-:Y:S01]  /*0df0*/  LOP3.LUT R11, R23, R18, RZ, 0x3c, !PT ;  /* 0x00000012170b7212 */ /* 0x000fe200078e3cff */
[----:B------:R-:W4:Y:S01]  /*0e00*/  LDS.U8 R24, [UR4+-0x2] ;  /* 0xfffffe04ff187984 */ /* 0x000f220008000000 */
[----:B------:R-:W-:Y:S02]  /*0e10*/  LOP3.LUT R2, R13, R2, RZ, 0x3c, !PT ;  /* 0x000000020d027212 */ /* 0x000fe400078e3cff */
[----:B------:R-:W-:Y:S01]  /*0e20*/  LOP3.LUT R13, R21, R8, RZ, 0x3c, !PT ;  /* 0x00000008150d7212 */ /* 0x000fe200078e3cff */
[----:B------:R-:W4:Y:S01]  /*0e30*/  LDS.U8 R23, [UR4+-0x1] ;  /* 0xffffff04ff177984 */ /* 0x000f220008000000 */
[----:B------:R-:W-:Y:S01]  /*0e40*/  LOP3.LUT R18, R15, R26, R18, 0x96, !PT ;  /* 0x0000001a0f127212 */ /* 0x000fe200078e9612 */
[----:B------:R-:W-:Y:S01]  /*0e50*/  UIADD3 UR4, UPT, UPT, UR4, 0x10, URZ ;  /* 0x0000001004047890 */ /* 0x000fe2000fffe0ff */
[----:B------:R-:W-:-:S02]  /*0e60*/  LOP3.LUT R8, R8, R2, R17, 0x96, !PT ;  /* 0x0000000208087212 */ /* 0x000fc400078e9611 */
[----:B-1----:R-:W-:Y:S02]  /*0e70*/  ISETP.GE.AND P1, PT, R16, RZ, PT ;  /* 0x000000ff1000720c */ /* 0x002fe40003f26270 */
[----:B------:R-:W-:Y:S01]  /*0e80*/  LOP3.LUT R18, R18, R17, RZ, 0x3c, !PT ;  /* 0x0000001112127212 */ /* 0x000fe200078e3cff */
[C---:B-----5:R-:W-:Y:S01]  /*0e90*/  IMAD.SHL.U32 R2, R0.reuse, 0x2, RZ ;  /* 0x0000000200027824 */ /* 0x060fe200078e00ff */
[----:B------:R-:W-:Y:S01]  /*0ea0*/  ISETP.GE.AND P0, PT, R0, RZ, PT ;  /* 0x000000ff0000720c */ /* 0x000fe20003f06270 */
[----:B------:R-:W-:Y:S01]  /*0eb0*/  IMAD.SHL.U32 R17, R16, 0x2, RZ ;  /* 0x0000000210117824 */ /* 0x000fe200078e00ff */
[----:B------:R-:W-:Y:S01]  /*0ec0*/  LOP3.LUT R21, R8, R15, RZ, 0x3c, !PT ;  /* 0x0000000f08157212 */ /* 0x000fe200078e3cff */
[C---:B0-----:R-:W-:Y:S01]  /*0ed0*/  IMAD.SHL.U32 R26, R27.reuse, 0x2, RZ ;  /* 0x000000021b1a7824 */ /* 0x041fe200078e00ff */
[----:B------:R-:W-:Y:S02]  /*0ee0*/  ISETP.GE.AND P2, PT, R27, RZ, PT ;  /* 0x000000ff1b00720c */ /* 0x000fe40003f46270 */
[C---:B--2---:R-:W-:Y:S01]  /*0ef0*/  ISETP.GE.AND P3, PT, R25.reuse, RZ, PT ;  /* 0x000000ff1900720c */ /* 0x044fe20003f66270 */
[----:B------:R-:W-:-:S02]  /*0f00*/  IMAD.SHL.U32 R15, R25, 0x2, RZ ;  /* 0x00000002190f7824 */ /* 0x000fc400078e00ff */
[----:B------:R-:W-:-:S04]  /*0f10*/  @!P1 LOP3.LUT R17, R17, 0x1b, RZ, 0x3c, !PT ;  /* 0x0000001b11119812 */ /* 0x000fc800078e3cff */
[----:B------:R-:W-:-:S04]  /*0f20*/  @!P0 LOP3.LUT R2, R2, 0x1b, RZ, 0x3c, !PT ;  /* 0x0000001b02028812 */ /* 0x000fc800078e3cff */
[----:B---3--:R-:W-:Y:S02]  /*0f30*/  LOP3.LUT R8, R2, R19, RZ, 0x3c, !PT ;  /* 0x0000001302087212 */ /* 0x008fe400078e3cff */
[----:B------:R-:W-:Y:S02]  /*0f40*/  @!P2 LOP3.LUT R26, R26, 0x1b, RZ, 0x3c, !PT ;  /* 0x0000001b1a1aa812 */ /* 0x000fe400078e3cff */
[----:B------:R-:W-:Y:S02]  /*0f50*/  @!P3 LOP3.LUT R15, R15, 0x1b, RZ, 0x3c, !PT ;  /* 0x0000001b0f0fb812 */ /* 0x000fe400078e3cff */
[----:B------:R-:W-:Y:S02]  /*0f60*/  LOP3.LUT R8, R8, R17, RZ, 0x3c, !PT ;  /* 0x0000001108087212 */ /* 0x000fe400078e3cff */
[----:B----4-:R-:W-:Y:S02]  /*0f70*/  LOP3.LUT R19, R15, R22, RZ, 0x3c, !PT ;  /* 0x000000160f137212 */ /* 0x010fe400078e3cff */
[----:B------:R-:W-:-:S02]  /*0f80*/  LOP3.LUT R17, R17, R24, RZ, 0x3c, !PT ;  /* 0x0000001811117212 */ /* 0x000fc400078e3cff */
[----:B------:R-:W-:Y:S02]  /*0f90*/  LOP3.LUT R8, R25, R8, R16, 0x96, !PT ;  /* 0x0000000819087212 */ /* 0x000fe400078e9610 */
[----:B------:R-:W-:Y:S02]  /*0fa0*/  LOP3.LUT R24, R26, R23, RZ, 0x3c, !PT ;  /* 0x000000171a187212 */ /* 0x000fe400078e3cff */
[----:B------:R-:W-:Y:S02]  /*0fb0*/  LOP3.LUT R17, R17, R26, RZ, 0x3c, !PT ;  /* 0x0000001a11117212 */ /* 0x000fe400078e3cff */
[----:B------:R-:W-:Y:S02]  /*0fc0*/  LOP3.LUT R24, R24, R15, RZ, 0x3c, !PT ;  /* 0x0000000f18187212 */ /* 0x000fe400078e3cff */
[----:B------:R-:W-:Y:S02]  /*0fd0*/  LOP3.LUT R22, R19, R2, RZ, 0x3c, !PT ;  /* 0x0000000213167212 */ /* 0x000fe400078e3cff */
[----:B------:R-:W-:-:S02]  /*0fe0*/  LOP3.LUT R2, R0, R17, R27, 0x96, !PT ;  /* 0x0000001100027212 */ /* 0x000fc400078e961b */
[----:B------:R-:W-:Y:S02]  /*0ff0*/  LOP3.LUT R19, R8, R27, RZ, 0x3c, !PT ;  /* 0x0000001b08137212 */ /* 0x000fe400078e3cff */
[----:B------:R-:W-:Y:S02]  /*1000*/  LOP3.LUT R15, R16, R24, R25, 0x96, !PT ;  /* 0x00000018100f7212 */ /* 0x000fe400078e9619 */
[----:B------:R-:W-:Y:S02]  /*1010*/  LOP3.LUT R27, R27, R22, R0, 0x96, !PT ;  /* 0x000000161b1b7212 */ /* 0x000fe400078e9600 */
[----:B------:R-:W-:Y:S02]  /*1020*/  LOP3.LUT R15, R15, R0, RZ, 0x3c, !PT ;  /* 0x000000000f0f7212 */ /* 0x000fe400078e3cff */
[----:B------:R-:W-:Y:S02]  /*1030*/  LOP3.LUT R16, R27, R16, RZ, 0x3c, !PT ;  /* 0x000000101b107212 */ /* 0x000fe400078e3cff */
[----:B------:R-:W-:-:S02]  /*1040*/  LOP3.LUT R17, R2, R25, RZ, 0x3c, !PT ;  /* 0x0000001902117212 */ /* 0x000fc400078e3cff */
[----:B------:R-:W-:Y:S02]  /*1050*/  PRMT R2, R4, 0x7610, R2 ;  /* 0x0000761004027816 */ /* 0x000fe40000000002 */
[----:B------:R-:W-:Y:S02]  /*1060*/  PRMT R8, R5, 0x7610, R8 ;  /* 0x0000761005087816 */ /* 0x000fe40000000008 */
[----:B------:R-:W-:Y:S02]  /*1070*/  PRMT R0, R12, 0x7610, R0 ;  /* 0x000076100c007816 */ /* 0x000fe40000000000 */
[----:B------:R-:W-:Y:S02]  /*1080*/  PRMT R5, R13, 0x7610, R5 ;  /* 0x000076100d057816 */ /* 0x000fe40000000005 */
[----:B------:R-:W-:Y:S02]  /*1090*/  PRMT R4, R11, 0x7610, R4 ;  /* 0x000076100b047816 */ /* 0x000fe40000000004 */
[----:B------:R-:W-:-:S02]  /*10a0*/  PRMT R22, R18, 0x7610, R22 ;  /* 0x0000761012167816 */ /* 0x000fc40000000016 */
[----:B------:R-:W-:Y:S02]  /*10b0*/  PRMT R11, R21, 0x7610, R11 ;  /* 0x00007610150b7816 */ /* 0x000fe4000000000b */
[----:B------:R-:W-:Y:S02]  /*10c0*/  PRMT R13, R19, 0x7610, R13 ;  /* 0x00007610130d7816 */ /* 0x000fe4000000000d */
[----:B------:R-:W-:Y:S02]  /*10d0*/  PRMT R18, R15, 0x7610, R18 ;  /* 0x000076100f127816 */ /* 0x000fe40000000012 */
[----:B------:R-:W-:Y:S01]  /*10e0*/  PRMT R12, R16, 0x7610, R12 ;  /* 0x00007610100c7816 */ /* 0x000fe2000000000c */
[----:B------:R-:W-:Y:S06]  /*10f0*/  BRA.U UP0, `(.L_x_3) ;  /* 0xfffffff500487547 */ /* 0x000fec000b83ffff */
.L_x_2:
[----:B------:R-:W0:Y:S01]  /*1100*/  S2UR UR6, SR_CgaCtaId ;  /* 0x00000000000679c3 */ /* 0x000e220000008800 */
[----:B------:R-:W-:Y:S01]  /*1110*/  UMOV UR4, 0x400 ;  /* 0x0000040000047882 */ /* 0x000fe20000000000 */
[----:B------:R-:W-:Y:S01]  /*1120*/  LOP3.LUT R7, R7, 0xff, RZ, 0xc0, !PT ;  /* 0x000000ff07077812 */ /* 0x000fe200078ec0ff */
[----:B------:R-:W-:Y:S01]  /*1130*/  UIADD3 UR4, UPT, UPT, UR4, 0x100, URZ ;  /* 0x0000010004047890 */ /* 0x000fe2000fffe0ff */
[----:B------:R-:W-:Y:S02]  /*1140*/  LOP3.LUT R9, R9, 0xff, RZ, 0xc0, !PT ;  /* 0x000000ff09097812 */ /* 0x000fe400078ec0ff */
[----:B------:R-:W-:Y:S02]  /*1150*/  LOP3.LUT R23, R10, 0xff, RZ, 0xc0, !PT ;  /* 0x000000ff0a177812 */ /* 0x000fe400078ec0ff */
[----:B------:R-:W-:Y:S01]  /*1160*/  LOP3.LUT R15, R4, 0xff, RZ, 0xc0, !PT ;  /* 0x000000ff040f7812 */ /* 0x000fe200078ec0ff */
[----:B------:R-:W-:Y:S01]  /*1170*/  LDS.U8 R7, [R7+UR10] ;  /* 0x0000000a07077984 */ /* 0x000fe20008000000 */
[----:B------:R-:W-:-:S02]  /*1180*/  LOP3.LUT R25, R12, 0xff, RZ, 0xc0, !PT ;  /* 0x000000ff0c197812 */ /* 0x000fc400078ec0ff */
[----:B------:R-:W-:Y:S01]  /*1190*/  LOP3.LUT R26, R22, 0xff, RZ, 0xc0, !PT ;  /* 0x000000ff161a7812 */ /* 0x000fe200078ec0ff */
[----:B------:R1:W-:Y:S01]  /*11a0*/  LDS.U8 R12, [R23+UR10] ;  /* 0x0000000a170c7984 */ /* 0x0003e20008000000 */
[----:B------:R-:W-:-:S03]  /*11b0*/  LOP3.LUT R6, R6, 0xff, RZ, 0xc0, !PT ;  /* 0x000000ff06067812 */ /* 0x000fc600078ec0ff */
[----:B------:R-:W-:Y:S04]  /*11c0*/  LDS.U8 R9, [R9+UR10] ;  /* 0x0000000a09097984 */ /* 0x000fe80008000000 */
[----:B------:R-:W-:Y:S01]  /*11d0*/  LDS.U8 R15, [R15+UR10] ;  /* 0x0000000a0f0f7984 */ /* 0x000fe20008000000 */
[----:B0-----:R-:W-:-:S03]  /*11e0*/  ULEA UR4, UR6, UR4, 0x18 ;  /* 0x0000000406047291 */ /* 0x001fc6000f8ec0ff */
[----:B------:R-:W-:Y:S01]  /*11f0*/  LDS.U8 R25, [R25+UR10] ;  /* 0x0000000a19197984 */ /* 0x000fe20008000000 */
[----:B------:R-:W0:Y:S03]  /*1200*/  LDCU.64 UR6, c[0x0][0x388] ;  /* 0x00007100ff0677ac */ /* 0x000e260008000a00 */
[----:B------:R-:W-:Y:S01]  /*1210*/  LDS.U8 R26, [R26+UR10] ;  /* 0x0000000a1a1a7984 */ /* 0x000fe20008000000 */
[----:B------:R-:W-:-:S03]  /*1220*/  ULEA UR4, UR5, UR4, 0x4 ;  /* 0x0000000405047291 */ /* 0x000fc6000f8e20ff */
[----:B------:R-:W-:Y:S06]  /*1230*/  LDS.U8 R6, [R6+UR10] ;  /* 0x0000000a06067984 */ /* 0x000fec0008000000 */
[----:B------:R-:W2:Y:S04]  /*1240*/  LDS.U8 R19, [UR4+0x1] ;  /* 0x00000104ff137984 */ /* 0x000ea80008000000 */
[----:B------:R-:W3:Y:S01]  /*1250*/  LDS.U8 R16, [UR4] ;  /* 0x00000004ff107984 */ /* 0x000ee20008000000 */
[----:B0-----:R-:W-:-:S03]  /*1260*/  IADD3 R22, P0, PT, R3, UR6, RZ ;  /* 0x0000000603167c10 */ /* 0x001fc6000ff1e0ff */
[----:B------:R-:W0:Y:S01]  /*1270*/  LDS.U8 R10, [UR4+0x4] ;  /* 0x00000404ff0a7984 */ /* 0x000e220008000000 */
[----:B-1----:R-:W-:Y:S02]  /*1280*/  IADD3.X R23, PT, PT, R20, UR7, RZ, P0, !PT ;  /* 0x0000000714177c10 */ /* 0x002fe400087fe4ff */
[----:B------:R-:W-:Y:S01]  /*1290*/  LOP3.LUT R20, R5, 0xff, RZ, 0xc0, !PT ;  /* 0x000000ff05147812 */ /* 0x000fe200078ec0ff */
[----:B------:R-:W1:Y:S01]  /*12a0*/  LDS.U8 R4, [UR4+0x5] ;  /* 0x00000504ff047984 */ /* 0x000e620008000000 */
[----:B------:R-:W-:Y:S02]  /*12b0*/  LOP3.LUT R5, R18, 0xff, RZ, 0xc0, !PT ;  /* 0x000000ff12057812 */ /* 0x000fe400078ec0ff */
[----:B------:R-:W-:Y:S01]  /*12c0*/  LOP3.LUT R18, R14, 0xff, RZ, 0xc0, !PT ;  /* 0x000000ff0e127812 */ /* 0x000fe200078ec0ff */
[----:B------:R-:W4:Y:S04]  /*12d0*/  LDS.U8 R24, [UR4+0x3] ;  /* 0x00000304ff187984 */ /* 0x000f280008000000 */
[----:B------:R-:W5:Y:S04]  /*12e0*/  LDS.U8 R21, [UR4+0x2] ;  /* 0x00000204ff157984 */ /* 0x000f680008000000 */
[----:B------:R-:W-:Y:S04]  /*12f0*/  LDS.U8 R5, [R5+UR10] ;  /* 0x0000000a05057984 */ /* 0x000fe80008000000 */
[----:B------:R-:W-:Y:S04]  /*1300*/  LDS.U8 R18, [R18+UR10] ;  /* 0x0000000a12127984 */ /* 0x000fe80008000000 */
[----:B------:R-:W-:Y:S01]  /*1310*/  LDS.U8 R29, [UR4+0xc] ;  /* 0x00000c04ff1d7984 */ /* 0x000fe20008000000 */
[----:B--2---:R-:W-:-:S02]  /*1320*/  LOP3.LUT R19, R19, R12, RZ, 0x3c, !PT ;  /* 0x0000000c13137212 */ /* 0x004fc400078e3cff */
[----:B------:R-:W-:Y:S02]  /*1330*/  LOP3.LUT R12, R2, 0xff, RZ, 0xc0, !PT ;  /* 0x000000ff020c7812 */ /* 0x000fe400078ec0ff */
[----:B---3--:R-:W-:Y:S01]  /*1340*/  LOP3.LUT R27, R16, R7, RZ, 0x3c, !PT ;  /* 0x00000007101b7212 */ /* 0x008fe200078e3cff */
[----:B------:R-:W-:Y:S01]  /*1350*/  STG.E.U8 desc[UR8][R22.64+0x1], R19 ;  /* 0x0000011316007986 */ /* 0x000fe2000c101108 */
[----:B------:R-:W-:Y:S02]  /*1360*/  LOP3.LUT R2, R17, 0xff, RZ, 0xc0, !PT ;  /* 0x000000ff11027812 */ /* 0x000fe400078ec0ff */
[----:B0-----:R-:W-:Y:S01]  /*1370*/  LOP3.LUT R9, R10, R9, RZ, 0x3c, !PT ;  /* 0x000000090a097212 */ /* 0x001fe200078e3cff */
[----:B------:R-:W-:Y:S01]  /*1380*/  STG.E.U8 desc[UR8][R22.64], R27 ;  /* 0x0000001b16007986 */ /* 0x000fe2000c101108 */
[----:B------:R-:W-:Y:S02]  /*1390*/  LOP3.LUT R10, R13, 0xff, RZ, 0xc0, !PT ;  /* 0x000000ff0d0a7812 */ /* 0x000fe400078ec0ff */
[----:B-1----:R-:W-:Y:S01]  /*13a0*/  LOP3.LUT R15, R4, R15, RZ, 0x3c, !PT ;  /* 0x0000000f040f7212 */ /* 0x002fe200078e3cff */
[----:B------:R-:W-:Y:S01]  /*13b0*/  LDS.U8 R2, [R2+UR10] ;  /* 0x0000000a02027984 */ /* 0x000fe20008000000 */
[----:B------:R-:W-:-:S02]  /*13c0*/  LOP3.LUT R4, R8, 0xff, RZ, 0xc0, !PT ;  /* 0x000000ff08047812 */ /* 0x000fc400078ec0ff */
[----:B----4-:R-:W-:Y:S01]  /*13d0*/  LOP3.LUT R7, R24, R25, RZ, 0x3c, !PT ;  /* 0x0000001918077212 */ /* 0x010fe200078e3cff */
[----:B------:R-:W0:Y:S01]  /*13e0*/  LDS.U8 R8, [UR4+0x6] ;  /* 0x00000604ff087984 */ /* 0x000e220008000000 */
[----:B------:R-:W-:Y:S02]  /*13f0*/  LOP3.LUT R16, R11, 0xff, RZ, 0xc0, !PT ;  /* 0x000000ff0b107812 */ /* 0x000fe400078ec0ff */
[----:B------:R-:W-:Y:S01]  /*1400*/  LOP3.LUT R24, R0, 0xff, RZ, 0xc0, !PT ;  /* 0x000000ff00187812 */ /* 0x000fe200078ec0ff */
[----:B------:R-:W-:Y:S01]  /*1410*/  LDS.U8 R4, [R4+UR10] ;  /* 0x0000000a04047984 */ /* 0x000fe20008000000 */
[----:B-----5:R-:W-:-:S03]  /*1420*/  LOP3.LUT R3, R21, R26, RZ, 0x3c, !PT ;  /* 0x0000001a15037212 */ /* 0x020fc600078e3cff */
[----:B------:R-:W-:Y:S04]  /*1430*/  LDS.U8 R0, [R20+UR10] ;  /* 0x0000000a14007984 */ /* 0x000fe80008000000 */
[----:B------:R-:W1:Y:S04]  /*1440*/  LDS.U8 R11, [UR4+0x7] ;  /* 0x00000704ff0b7984 */ /* 0x000e680008000000 */
[----:B------:R-:W2:Y:S04]  /*1450*/  LDS.U8 R13, [UR4+0x8] ;  /* 0x00000804ff0d7984 */ /* 0x000ea80008000000 */
[----:B------:R-:W3:Y:S04]  /*1460*/  LDS.U8 R17, [UR4+0x9] ;  /* 0x00000904ff117984 */ /* 0x000ee80008000000 */
[----:B------:R-:W4:Y:S04]  /*1470*/  LDS.U8 R19, [UR4+0xa] ;  /* 0x00000a04ff137984 */ /* 0x000f280008000000 */
[----:B------:R-:W5:Y:S04]  /*1480*/  LDS.U8 R10, [R10+UR10] ;  /* 0x0000000a0a0a7984 */ /* 0x000f680008000000 */
[----:B------:R-:W-:Y:S04]  /*1490*/  LDS.U8 R12, [R12+UR10] ;  /* 0x0000000a0c0c7984 */ /* 0x000fe80008000000 */
[----:B------:R-:W-:Y:S04]  /*14a0*/  LDS.U8 R14, [R24+UR10] ;  /* 0x0000000a180e7984 */ /* 0x000fe80008000000 */
[----:B------:R-:W-:Y:S01]  /*14b0*/  LDS.U8 R16, [R16+UR10] ;  /* 0x0000000a10107984 */ /* 0x000fe20008000000 */
[----:B0-----:R-:W-:-:S03]  /*14c0*/  LOP3.LUT R5, R8, R5, RZ, 0x3c, !PT ;  /* 0x0000000508057212 */ /* 0x001fc600078e3cff */
[----:B------:R-:W0:Y:S04]  /*14d0*/  LDS.U8 R20, [UR4+0xb] ;  /* 0x00000b04ff147984 */ /* 0x000e280008000000 */
[----:B------:R-:W0:Y:S04]  /*14e0*/  LDS.U8 R27, [UR4+0xd] ;  /* 0x00000d04ff1b7984 */ /* 0x000e280008000000 */
[----:B------:R-:W0:Y:S01]  /*14f0*/  LDS.U8 R25, [UR4+0xe] ;  /* 0x00000e04ff197984 */ /* 0x000e220008000000 */
[----:B-1----:R-:W-:-:S03]  /*1500*/  LOP3.LUT R11, R11, R6, RZ, 0x3c, !PT ;  /* 0x000000060b0b7212 */ /* 0x002fc600078e3cff */
[----:B------:R-:W1:Y:S01]  /*1510*/  LDS.U8 R21, [UR4+0xf] ;  /* 0x00000f04ff157984 */ /* 0x000e620008000000 */
[----:B--2---:R-:W-:-:S03]  /*1520*/  LOP3.LUT R13, R13, R0, RZ, 0x3c, !PT ;  /* 0x000000000d0d7212 */ /* 0x004fc600078e3cff */
[----:B------:R0:W-:Y:S01]  /*1530*/  STG.E.U8 desc[UR8][R22.64+0x2], R3 ;  /* 0x0000020316007986 */ /* 0x0001e2000c101108 */
[----:B---3--:R-:W-:Y:S02]  /*1540*/  LOP3.LUT R17, R17, R2, RZ, 0x3c, !PT ;  /* 0x0000000211117212 */ /* 0x008fe400078e3cff */
[----:B----4-:R-:W-:Y:S01]  /*1550*/  LOP3.LUT R19, R19, R4, RZ, 0x3c, !PT ;  /* 0x0000000413137212 */ /* 0x010fe200078e3cff */
[----:B------:R-:W-:Y:S01]  /*1560*/  STG.E.U8 desc[UR8][R22.64+0x3], R7 ;  /* 0x0000030716007986 */ /* 0x000fe2000c101108 */
[----:B-----5:R-:W-:-:S03]  /*1570*/  LOP3.LUT R29, R29, R10, RZ, 0x3c, !PT ;  /* 0x0000000a1d1d7212 */ /* 0x020fc600078e3cff */
[----:B------:R-:W-:Y:S04]  /*1580*/  STG.E.U8 desc[UR8][R22.64+0x4], R9 ;  /* 0x0000040916007986 */ /* 0x000fe8000c101108 */
[----:B------:R-:W-:Y:S04]  /*1590*/  STG.E.U8 desc[UR8][R22.64+0x5], R15 ;  /* 0x0000050f16007986 */ /* 0x000fe8000c101108 */
[----:B------:R-:W-:Y:S04]  /*15a0*/  STG.E.U8 desc[UR8][R22.64+0x6], R5 ;  /* 0x0000060516007986 */ /* 0x000fe8000c101108 */
[----:B------:R-:W-:Y:S01]  /*15b0*/  STG.E.U8 desc[UR8][R22.64+0x7], R11 ;  /* 0x0000070b16007986 */ /* 0x000fe2000c101108 */
[----:B0-----:R-:W-:-:S03]  /*15c0*/  LOP3.LUT R3, R20, R18, RZ, 0x3c, !PT ;  /* 0x0000001214037212 */ /* 0x001fc600078e3cff */
[----:B------:R-:W-:Y:S01]  /*15d0*/  STG.E.U8 desc[UR8][R22.64+0x8], R13 ;  /* 0x0000080d16007986 */ /* 0x000fe2000c101108 */
[----:B------:R-:W-:-:S03]  /*15e0*/  LOP3.LUT R27, R27, R12, RZ, 0x3c, !PT ;  /* 0x0000000c1b1b7212 */ /* 0x000fc600078e3cff */
[----:B------:R-:W-:Y:S01]  /*15f0*/  STG.E.U8 desc[UR8][R22.64+0x9], R17 ;  /* 0x0000091116007986 */ /* 0x000fe2000c101108 */
[----:B------:R-:W-:-:S03]  /*1600*/  LOP3.LUT R25, R25, R14, RZ, 0x3c, !PT ;  /* 0x0000000e19197212 */ /* 0x000fc600078e3cff */
[----:B------:R-:W-:Y:S01]  /*1610*/  STG.E.U8 desc[UR8][R22.64+0xa], R19 ;  /* 0x00000a1316007986 */ /* 0x000fe2000c101108 */
[----:B-1----:R-:W-:-:S03]  /*1620*/  LOP3.LUT R21, R21, R16, RZ, 0x3c, !PT ;  /* 0x0000001015157212 */ /* 0x002fc600078e3cff */
[----:B------:R-:W-:Y:S04]  /*1630*/  STG.E.U8 desc[UR8][R22.64+0xb], R3 ;  /* 0x00000b0316007986 */ /* 0x000fe8000c101108 */
[----:B------:R-:W-:Y:S04]  /*1640*/  STG.E.U8 desc[UR8][R22.64+0xc], R29 ;  /* 0x00000c1d16007986 */ /* 0x000fe8000c101108 */
[----:B------:R-:W-:Y:S04]  /*1650*/  STG.E.U8 desc[UR8][R22.64+0xd], R27 ;  /* 0x00000d1b16007986 */ /* 0x000fe8000c101108 */
[----:B------:R-:W-:Y:S04]  /*1660*/  STG.E.U8 desc[UR8][R22.64+0xe], R25 ;  /* 0x00000e1916007986 */ /* 0x000fe8000c101108 */
[----:B------:R-:W-:Y:S01]  /*1670*/  STG.E.U8 desc[UR8][R22.64+0xf], R21 ;  /* 0x00000f1516007986 */ /* 0x000fe2000c101108 */
[----:B------:R-:W-:Y:S05]  /*1680*/  EXIT ;  /* 0x000000000000794d */ /* 0x000fea0003800000 */
.L_x_4:
[----:B------:R-:W-:-:S00]  /*1690*/  BRA `(.L_x_4) ;  /* 0xfffffffc00fc7947 */ /* 0x000fc0000383ffff */
[----:B------:R-:W-:-:S00]  /*16a0*/  NOP ;  /* 0x0000000000007918 */ /* 0x000fc00000000000 */
        /* <DEDUP_REMOVED lines=13> */
.L_x_5:


//--------------------- .nv.shared._Z8aes_mainPhS_S_iS_i --------------------------
	.section	.nv.shared._Z8aes_mainPhS_S_iS_i,"aw",@nobits
	.sectionflags	@""
.nv.shared._Z8aes_mainPhS_S_iS_i:
	.zero		1456


//--------------------- .nv.shared.reserved.0     --------------------------
	.section	.nv.shared.reserved.0,"aw",@nobits
	.weak		__nv_reservedSMEM_offset_0_alias
	.size		__nv_reservedSMEM_offset_0_alias, 0, 64
	.other		__nv_reservedSMEM_offset_0_alias,@"STO_CUDA_RESERVED_SHARED STV_DEFAULT"
__nv_reservedSMEM_offset_0_alias:
	.zero		0
	.zero		64


//--------------------- .nv.constant0._Z8aes_mainPhS_S_iS_i --------------------------
	.section	.nv.constant0._Z8aes_mainPhS_S_iS_i,"a",@progbits
	.sectionflags	@""
	.align	4
.nv.constant0._Z8aes_mainPhS_S_iS_i:
	.zero		940


//--------------------- SYMBOLS --------------------------

	.type		.nv.reservedSmem.offset0,@object
	.size		.nv.reservedSmem.offset0,0x4
	.type		.nv.reservedSmem.cap,@object
	.size		.nv.reservedSmem.cap,0x4
